//
// Generated by NVIDIA NVVM Compiler
//
// Compiler Build ID: CL-36424714
// Cuda compilation tools, release 13.0, V13.0.88
// Based on NVVM 20.0.0
//

.version 9.0
.target sm_100
.address_size 64

	// .globl	waitCycles

.visible .entry waitCycles(
	.param .u64 .ptr .align 1 waitCycles_param_0,
	.param .u32 waitCycles_param_1
)
{
	.reg .pred 	%p<4>;
	.reg .b32 	%r<6>;
	.reg .b64 	%rd<10>;

	ld.param.u64 	%rd4, [waitCycles_param_0];
	ld.param.u32 	%rd2, [waitCycles_param_1];
	// begin inline asm
	mov.u64 	%rd5, %clock64;
	// end inline asm
	setp.eq.s64 	%p1, %rd4, 0;
	@%p1 bra 	$L__BB0_2;
	cvta.to.global.u64 	%rd6, %rd4;
	mov.u32 	%r1, %tid.x;
	mov.u32 	%r2, %ntid.x;
	mov.u32 	%r3, %ctaid.x;
	mad.lo.s32 	%r4, %r2, %r3, %r1;
	mul.wide.u32 	%rd7, %r4, 8;
	add.s64 	%rd8, %rd6, %rd7;
	st.global.u64 	[%rd8], %rd2;
$L__BB0_2:
	mov.u32 	%r5, %tid.x;
	setp.ne.s32 	%p2, %r5, 0;
	@%p2 bra 	$L__BB0_5;
	add.s64 	%rd3, %rd5, %rd2;
$L__BB0_4:
	// begin inline asm
	mov.u64 	%rd9, %clock64;
	// end inline asm
	setp.lt.u64 	%p3, %rd9, %rd3;
	@%p3 bra 	$L__BB0_4;
$L__BB0_5:
	bar.sync 	0;
	ret;

}
	// .globl	waitNs
.visible .entry waitNs(
	.param .u64 .ptr .align 1 waitNs_param_0,
	.param .u32 waitNs_param_1
)
{
	.reg .pred 	%p<4>;
	.reg .b32 	%r<6>;
	.reg .b64 	%rd<10>;

	ld.param.u64 	%rd4, [waitNs_param_0];
	ld.param.u32 	%rd2, [waitNs_param_1];
	// begin inline asm
	mov.u64 %rd5, %globaltimer;
	// end inline asm
	setp.eq.s64 	%p1, %rd4, 0;
	@%p1 bra 	$L__BB1_2;
	cvta.to.global.u64 	%rd6, %rd4;
	mov.u32 	%r1, %tid.x;
	mov.u32 	%r2, %ntid.x;
	mov.u32 	%r3, %ctaid.x;
	mad.lo.s32 	%r4, %r2, %r3, %r1;
	mul.wide.u32 	%rd7, %r4, 8;
	add.s64 	%rd8, %rd6, %rd7;
	st.global.u64 	[%rd8], %rd2;
$L__BB1_2:
	mov.u32 	%r5, %tid.x;
	setp.ne.s32 	%p2, %r5, 0;
	@%p2 bra 	$L__BB1_5;
	add.s64 	%rd3, %rd5, %rd2;
$L__BB1_4:
	// begin inline asm
	mov.u64 %rd9, %globaltimer;
	// end inline asm
	setp.lt.u64 	%p3, %rd9, %rd3;
	@%p3 bra 	$L__BB1_4;
$L__BB1_5:
	bar.sync 	0;
	ret;

}
	// .globl	doWorkloadFP64
.visible .entry doWorkloadFP64(
	.param .u64 .ptr .align 1 doWorkloadFP64_param_0,
	.param .u64 doWorkloadFP64_param_1
)
{
	.reg .pred 	%p<4>;
	.reg .b32 	%r<9>;
	.reg .b64 	%rd<7>;
	.reg .b64 	%fd<38>;

	ld.param.u64 	%rd2, [doWorkloadFP64_param_0];
	ld.param.u64 	%rd4, [doWorkloadFP64_param_1];
	// begin inline asm
	mov.u64 %rd3, %globaltimer;
	// end inline asm
	mov.u32 	%r3, %tid.x;
	mov.u32 	%r4, %ntid.x;
	mov.u32 	%r5, %ctaid.x;
	mad.lo.s32 	%r6, %r4, %r5, %r3;
	cvt.rn.f64.u32 	%fd37, %r6;
	add.s64 	%rd1, %rd3, %rd4;
$L__BB2_1:
	// begin inline asm
	mov.u64 %rd5, %globaltimer;
	// end inline asm
	setp.le.u64 	%p1, %rd1, %rd5;
	@%p1 bra 	$L__BB2_4;
	mov.b32 	%r8, 0;
$L__BB2_3:
	add.f64 	%fd5, %fd37, 0d3FF0000000000000;
	add.f64 	%fd6, %fd5, 0d3FF0000000000000;
	add.f64 	%fd7, %fd6, 0d3FF0000000000000;
	add.f64 	%fd8, %fd7, 0d3FF0000000000000;
	add.f64 	%fd9, %fd8, 0d3FF0000000000000;
	add.f64 	%fd10, %fd9, 0d3FF0000000000000;
	add.f64 	%fd11, %fd10, 0d3FF0000000000000;
	add.f64 	%fd12, %fd11, 0d3FF0000000000000;
	add.f64 	%fd13, %fd12, 0d3FF0000000000000;
	add.f64 	%fd14, %fd13, 0d3FF0000000000000;
	add.f64 	%fd15, %fd14, 0d3FF0000000000000;
	add.f64 	%fd16, %fd15, 0d3FF0000000000000;
	add.f64 	%fd17, %fd16, 0d3FF0000000000000;
	add.f64 	%fd18, %fd17, 0d3FF0000000000000;
	add.f64 	%fd19, %fd18, 0d3FF0000000000000;
	add.f64 	%fd20, %fd19, 0d3FF0000000000000;
	add.f64 	%fd21, %fd20, 0d3FF0000000000000;
	add.f64 	%fd22, %fd21, 0d3FF0000000000000;
	add.f64 	%fd23, %fd22, 0d3FF0000000000000;
	add.f64 	%fd24, %fd23, 0d3FF0000000000000;
	add.f64 	%fd25, %fd24, 0d3FF0000000000000;
	add.f64 	%fd26, %fd25, 0d3FF0000000000000;
	add.f64 	%fd27, %fd26, 0d3FF0000000000000;
	add.f64 	%fd28, %fd27, 0d3FF0000000000000;
	add.f64 	%fd29, %fd28, 0d3FF0000000000000;
	add.f64 	%fd30, %fd29, 0d3FF0000000000000;
	add.f64 	%fd31, %fd30, 0d3FF0000000000000;
	add.f64 	%fd32, %fd31, 0d3FF0000000000000;
	add.f64 	%fd33, %fd32, 0d3FF0000000000000;
	add.f64 	%fd34, %fd33, 0d3FF0000000000000;
	add.f64 	%fd35, %fd34, 0d3FF0000000000000;
	add.f64 	%fd37, %fd35, 0d3FF0000000000000;
	add.s32 	%r8, %r8, 8;
	setp.eq.s32 	%p3, %r8, 1000;
	@%p3 bra 	$L__BB2_1;
	bra.uni 	$L__BB2_3;
$L__BB2_4:
	setp.eq.s64 	%p2, %rd2, 0;
	@%p2 bra 	$L__BB2_6;
	cvta.to.global.u64 	%rd6, %rd2;
	st.global.f64 	[%rd6], %fd37;
$L__BB2_6:
	ret;

}
	// .globl	doWorkloadFP32
.visible .entry doWorkloadFP32(
	.param .u64 .ptr .align 1 doWorkloadFP32_param_0,
	.param .u64 doWorkloadFP32_param_1
)
{
	.reg .pred 	%p<4>;
	.reg .b32 	%r<9>;
	.reg .b32 	%f<38>;
	.reg .b64 	%rd<7>;

	ld.param.u64 	%rd2, [doWorkloadFP32_param_0];
	ld.param.u64 	%rd4, [doWorkloadFP32_param_1];
	// begin inline asm
	mov.u64 %rd3, %globaltimer;
	// end inline asm
	mov.u32 	%r3, %tid.x;
	mov.u32 	%r4, %ntid.x;
	mov.u32 	%r5, %ctaid.x;
	mad.lo.s32 	%r6, %r4, %r5, %r3;
	cvt.rn.f32.u32 	%f37, %r6;
	add.s64 	%rd1, %rd3, %rd4;
$L__BB3_1:
	// begin inline asm
	mov.u64 %rd5, %globaltimer;
	// end inline asm
	setp.le.u64 	%p1, %rd1, %rd5;
	@%p1 bra 	$L__BB3_4;
	mov.b32 	%r8, 0;
$L__BB3_3:
	add.f32 	%f5, %f37, 0f3F800000;
	add.f32 	%f6, %f5, 0f3F800000;
	add.f32 	%f7, %f6, 0f3F800000;
	add.f32 	%f8, %f7, 0f3F800000;
	add.f32 	%f9, %f8, 0f3F800000;
	add.f32 	%f10, %f9, 0f3F800000;
	add.f32 	%f11, %f10, 0f3F800000;
	add.f32 	%f12, %f11, 0f3F800000;
	add.f32 	%f13, %f12, 0f3F800000;
	add.f32 	%f14, %f13, 0f3F800000;
	add.f32 	%f15, %f14, 0f3F800000;
	add.f32 	%f16, %f15, 0f3F800000;
	add.f32 	%f17, %f16, 0f3F800000;
	add.f32 	%f18, %f17, 0f3F800000;
	add.f32 	%f19, %f18, 0f3F800000;
	add.f32 	%f20, %f19, 0f3F800000;
	add.f32 	%f21, %f20, 0f3F800000;
	add.f32 	%f22, %f21, 0f3F800000;
	add.f32 	%f23, %f22, 0f3F800000;
	add.f32 	%f24, %f23, 0f3F800000;
	add.f32 	%f25, %f24, 0f3F800000;
	add.f32 	%f26, %f25, 0f3F800000;
	add.f32 	%f27, %f26, 0f3F800000;
	add.f32 	%f28, %f27, 0f3F800000;
	add.f32 	%f29, %f28, 0f3F800000;
	add.f32 	%f30, %f29, 0f3F800000;
	add.f32 	%f31, %f30, 0f3F800000;
	add.f32 	%f32, %f31, 0f3F800000;
	add.f32 	%f33, %f32, 0f3F800000;
	add.f32 	%f34, %f33, 0f3F800000;
	add.f32 	%f35, %f34, 0f3F800000;
	add.f32 	%f37, %f35, 0f3F800000;
	add.s32 	%r8, %r8, 8;
	setp.eq.s32 	%p3, %r8, 1000;
	@%p3 bra 	$L__BB3_1;
	bra.uni 	$L__BB3_3;
$L__BB3_4:
	setp.eq.s64 	%p2, %rd2, 0;
	@%p2 bra 	$L__BB3_6;
	cvta.to.global.u64 	%rd6, %rd2;
	st.global.f32 	[%rd6], %f37;
$L__BB3_6:
	ret;

}
	// .globl	doWorkloadFP16
.visible .entry doWorkloadFP16(
	.param .u64 .ptr .align 1 doWorkloadFP16_param_0,
	.param .u64 doWorkloadFP16_param_1
)
{
	.reg .pred 	%p<3>;
	.reg .b16 	%rs<12008>;
	.reg .b32 	%r<5>;
	.reg .b32 	%f<3>;
	.reg .b64 	%rd<7>;

	ld.param.u64 	%rd2, [doWorkloadFP16_param_0];
	ld.param.u64 	%rd4, [doWorkloadFP16_param_1];
	// begin inline asm
	mov.u64 %rd3, %globaltimer;
	// end inline asm
	mov.u32 	%r1, %tid.x;
	mov.u32 	%r2, %ntid.x;
	mov.u32 	%r3, %ctaid.x;
	mad.lo.s32 	%r4, %r2, %r3, %r1;
	cvt.rn.f32.u32 	%f1, %r4;
	// begin inline asm
	{  cvt.rn.f16.f32 %rs12007, %f1;}

	// end inline asm
	mov.f32 	%f2, 0f3F800000;
	// begin inline asm
	{  cvt.rn.f16.f32 %rs6, %f2;}

	// end inline asm
	add.s64 	%rd1, %rd3, %rd4;
$L__BB4_1:
	// begin inline asm
	mov.u64 %rd5, %globaltimer;
	// end inline asm
	setp.le.u64 	%p1, %rd1, %rd5;
	@%p1 bra 	$L__BB4_3;
	// begin inline asm
	{add.f16 %rs7,%rs12007,%rs6;
}
	// end inline asm
	// begin inline asm
	{add.f16 %rs10,%rs7,%rs6;
}
	// end inline asm
	// begin inline asm
	{add.f16 %rs13,%rs10,%rs6;
}
	// end inline asm
	// begin inline asm
	{add.f16 %rs16,%rs13,%rs6;
}
	// end inline asm
	// begin inline asm
	{add.f16 %rs19,%rs16,%rs6;
}
	// end inline asm
	// begin inline asm
	{add.f16 %rs22,%rs19,%rs6;
}
	// end inline asm
	// begin inline asm
	{add.f16 %rs25,%rs22,%rs6;
}
	// end inline asm
	// begin inline asm
	{add.f16 %rs28,%rs25,%rs6;
}
	// end inline asm
	// begin inline asm
	{add.f16 %rs31,%rs28,%rs6;
}
	// end inline asm
	// begin inline asm
	{add.f16 %rs34,%rs31,%rs6;
}
	// end inline asm
	// begin inline asm
	{add.f16 %rs37,%rs34,%rs6;
}
	// end inline asm
	// begin inline asm
	{add.f16 %rs40,%rs37,%rs6;
}
	// end inline asm
	// begin inline asm
	{add.f16 %rs43,%rs40,%rs6;
}
	// end inline asm
	// begin inline asm
	{add.f16 %rs46,%rs43,%rs6;
}
	// end inline asm
	// begin inline asm
	{add.f16 %rs49,%rs46,%rs6;
}
	// end inline asm
	// begin inline asm
	{add.f16 %rs52,%rs49,%rs6;
}
	// end inline asm
	// begin inline asm
	{add.f16 %rs55,%rs52,%rs6;
}
	// end inline asm
	// begin inline asm
	{add.f16 %rs58,%rs55,%rs6;
}
	// end inline asm
	// begin inline asm
	{add.f16 %rs61,%rs58,%rs6;
}
	// end inline asm
	// begin inline asm
	{add.f16 %rs64,%rs61,%rs6;
}
	// end inline asm
	// begin inline asm
	{add.f16 %rs67,%rs64,%rs6;
}
	// end inline asm
	// begin inline asm
	{add.f16 %rs70,%rs67,%rs6;
}
	// end inline asm
	// begin inline asm
	{add.f16 %rs73,%rs70,%rs6;
}
	// end inline asm
	// begin inline asm
	{add.f16 %rs76,%rs73,%rs6;
}
	// end inline asm
	// begin inline asm
	{add.f16 %rs79,%rs76,%rs6;
}
	// end inline asm
	// begin inline asm
	{add.f16 %rs82,%rs79,%rs6;
}
	// end inline asm
	// begin inline asm
	{add.f16 %rs85,%rs82,%rs6;
}
	// end inline asm
	// begin inline asm
	{add.f16 %rs88,%rs85,%rs6;
}
	// end inline asm
	// begin inline asm
	{add.f16 %rs91,%rs88,%rs6;
}
	// end inline asm
	// begin inline asm
	{add.f16 %rs94,%rs91,%rs6;
}
	// end inline asm
	// begin inline asm
	{add.f16 %rs97,%rs94,%rs6;
}
	// end inline asm
	// begin inline asm
	{add.f16 %rs100,%rs97,%rs6;
}
	// end inline asm
	// begin inline asm
	{add.f16 %rs103,%rs100,%rs6;
}
	// end inline asm
	// begin inline asm
	{add.f16 %rs106,%rs103,%rs6;
}
	// end inline asm
	// begin inline asm
	{add.f16 %rs109,%rs106,%rs6;
}
	// end inline asm
	// begin inline asm
	{add.f16 %rs112,%rs109,%rs6;
}
	// end inline asm
	// begin inline asm
	{add.f16 %rs115,%rs112,%rs6;
}
	// end inline asm
	// begin inline asm
	{add.f16 %rs118,%rs115,%rs6;
}
	// end inline asm
	// begin inline asm
	{add.f16 %rs121,%rs118,%rs6;
}
	// end inline asm
	// begin inline asm
	{add.f16 %rs124,%rs121,%rs6;
}
	// end inline asm
	// begin inline asm
	{add.f16 %rs127,%rs124,%rs6;
}
	// end inline asm
	// begin inline asm
	{add.f16 %rs130,%rs127,%rs6;
}
	// end inline asm
	// begin inline asm
	{add.f16 %rs133,%rs130,%rs6;
}
	// end inline asm
	// begin inline asm
	{add.f16 %rs136,%rs133,%rs6;
}
	// end inline asm
	// begin inline asm
	{add.f16 %rs139,%rs136,%rs6;
}
	// end inline asm
	// begin inline asm
	{add.f16 %rs142,%rs139,%rs6;
}
	// end inline asm
	// begin inline asm
	{add.f16 %rs145,%rs142,%rs6;
}
	// end inline asm
	// begin inline asm
	{add.f16 %rs148,%rs145,%rs6;
}
	// end inline asm
	// begin inline asm
	{add.f16 %rs151,%rs148,%rs6;
}
	// end inline asm
	// begin inline asm
	{add.f16 %rs154,%rs151,%rs6;
}
	// end inline asm
	// begin inline asm
	{add.f16 %rs157,%rs154,%rs6;
}
	// end inline asm
	// begin inline asm
	{add.f16 %rs160,%rs157,%rs6;
}
	// end inline asm
	// begin inline asm
	{add.f16 %rs163,%rs160,%rs6;
}
	// end inline asm
	// begin inline asm
	{add.f16 %rs166,%rs163,%rs6;
}
	// end inline asm
	// begin inline asm
	{add.f16 %rs169,%rs166,%rs6;
}
	// end inline asm
	// begin inline asm
	{add.f16 %rs172,%rs169,%rs6;
}
	// end inline asm
	// begin inline asm
	{add.f16 %rs175,%rs172,%rs6;
}
	// end inline asm
	// begin inline asm
	{add.f16 %rs178,%rs175,%rs6;
}
	// end inline asm
	// begin inline asm
	{add.f16 %rs181,%rs178,%rs6;
}
	// end inline asm
	// begin inline asm
	{add.f16 %rs184,%rs181,%rs6;
}
	// end inline asm
	// begin inline asm
	{add.f16 %rs187,%rs184,%rs6;
}
	// end inline asm
	// begin inline asm
	{add.f16 %rs190,%rs187,%rs6;
}
	// end inline asm
	// begin inline asm
	{add.f16 %rs193,%rs190,%rs6;
}
	// end inline asm
	// begin inline asm
	{add.f16 %rs196,%rs193,%rs6;
}
	// end inline asm
	// begin inline asm
	{add.f16 %rs199,%rs196,%rs6;
}
	// end inline asm
	// begin inline asm
	{add.f16 %rs202,%rs199,%rs6;
}
	// end inline asm
	// begin inline asm
	{add.f16 %rs205,%rs202,%rs6;
}
	// end inline asm
	// begin inline asm
	{add.f16 %rs208,%rs205,%rs6;
}
	// end inline asm
	// begin inline asm
	{add.f16 %rs211,%rs208,%rs6;
}
	// end inline asm
	// begin inline asm
	{add.f16 %rs214,%rs211,%rs6;
}
	// end inline asm
	// begin inline asm
	{add.f16 %rs217,%rs214,%rs6;
}
	// end inline asm
	// begin inline asm
	{add.f16 %rs220,%rs217,%rs6;
}
	// end inline asm
	// begin inline asm
	{add.f16 %rs223,%rs220,%rs6;
}
	// end inline asm
	// begin inline asm
	{add.f16 %rs226,%rs223,%rs6;
}
	// end inline asm
	// begin inline asm
	{add.f16 %rs229,%rs226,%rs6;
}
	// end inline asm
	// begin inline asm
	{add.f16 %rs232,%rs229,%rs6;
}
	// end inline asm
	// begin inline asm
	{add.f16 %rs235,%rs232,%rs6;
}
	// end inline asm
	// begin inline asm
	{add.f16 %rs238,%rs235,%rs6;
}
	// end inline asm
	// begin inline asm
	{add.f16 %rs241,%rs238,%rs6;
}
	// end inline asm
	// begin inline asm
	{add.f16 %rs244,%rs241,%rs6;
}
	// end inline asm
	// begin inline asm
	{add.f16 %rs247,%rs244,%rs6;
}
	// end inline asm
	// begin inline asm
	{add.f16 %rs250,%rs247,%rs6;
}
	// end inline asm
	// begin inline asm
	{add.f16 %rs253,%rs250,%rs6;
}
	// end inline asm
	// begin inline asm
	{add.f16 %rs256,%rs253,%rs6;
}
	// end inline asm
	// begin inline asm
	{add.f16 %rs259,%rs256,%rs6;
}
	// end inline asm
	// begin inline asm
	{add.f16 %rs262,%rs259,%rs6;
}
	// end inline asm
	// begin inline asm
	{add.f16 %rs265,%rs262,%rs6;
}
	// end inline asm
	// begin inline asm
	{add.f16 %rs268,%rs265,%rs6;
}
	// end inline asm
	// begin inline asm
	{add.f16 %rs271,%rs268,%rs6;
}
	// end inline asm
	// begin inline asm
	{add.f16 %rs274,%rs271,%rs6;
}
	// end inline asm
	// begin inline asm
	{add.f16 %rs277,%rs274,%rs6;
}
	// end inline asm
	// begin inline asm
	{add.f16 %rs280,%rs277,%rs6;
}
	// end inline asm
	// begin inline asm
	{add.f16 %rs283,%rs280,%rs6;
}
	// end inline asm
	// begin inline asm
	{add.f16 %rs286,%rs283,%rs6;
}
	// end inline asm
	// begin inline asm
	{add.f16 %rs289,%rs286,%rs6;
}
	// end inline asm
	// begin inline asm
	{add.f16 %rs292,%rs289,%rs6;
}
	// end inline asm
	// begin inline asm
	{add.f16 %rs295,%rs292,%rs6;
}
	// end inline asm
	// begin inline asm
	{add.f16 %rs298,%rs295,%rs6;
}
	// end inline asm
	// begin inline asm
	{add.f16 %rs301,%rs298,%rs6;
}
	// end inline asm
	// begin inline asm
	{add.f16 %rs304,%rs301,%rs6;
}
	// end inline asm
	// begin inline asm
	{add.f16 %rs307,%rs304,%rs6;
}
	// end inline asm
	// begin inline asm
	{add.f16 %rs310,%rs307,%rs6;
}
	// end inline asm
	// begin inline asm
	{add.f16 %rs313,%rs310,%rs6;
}
	// end inline asm
	// begin inline asm
	{add.f16 %rs316,%rs313,%rs6;
}
	// end inline asm
	// begin inline asm
	{add.f16 %rs319,%rs316,%rs6;
}
	// end inline asm
	// begin inline asm
	{add.f16 %rs322,%rs319,%rs6;
}
	// end inline asm
	// begin inline asm
	{add.f16 %rs325,%rs322,%rs6;
}
	// end inline asm
	// begin inline asm
	{add.f16 %rs328,%rs325,%rs6;
}
	// end inline asm
	// begin inline asm
	{add.f16 %rs331,%rs328,%rs6;
}
	// end inline asm
	// begin inline asm
	{add.f16 %rs334,%rs331,%rs6;
}
	// end inline asm
	// begin inline asm
	{add.f16 %rs337,%rs334,%rs6;
}
	// end inline asm
	// begin inline asm
	{add.f16 %rs340,%rs337,%rs6;
}
	// end inline asm
	// begin inline asm
	{add.f16 %rs343,%rs340,%rs6;
}
	// end inline asm
	// begin inline asm
	{add.f16 %rs346,%rs343,%rs6;
}
	// end inline asm
	// begin inline asm
	{add.f16 %rs349,%rs346,%rs6;
}
	// end inline asm
	// begin inline asm
	{add.f16 %rs352,%rs349,%rs6;
}
	// end inline asm
	// begin inline asm
	{add.f16 %rs355,%rs352,%rs6;
}
	// end inline asm
	// begin inline asm
	{add.f16 %rs358,%rs355,%rs6;
}
	// end inline asm
	// begin inline asm
	{add.f16 %rs361,%rs358,%rs6;
}
	// end inline asm
	// begin inline asm
	{add.f16 %rs364,%rs361,%rs6;
}
	// end inline asm
	// begin inline asm
	{add.f16 %rs367,%rs364,%rs6;
}
	// end inline asm
	// begin inline asm
	{add.f16 %rs370,%rs367,%rs6;
}
	// end inline asm
	// begin inline asm
	{add.f16 %rs373,%rs370,%rs6;
}
	// end inline asm
	// begin inline asm
	{add.f16 %rs376,%rs373,%rs6;
}
	// end inline asm
	// begin inline asm
	{add.f16 %rs379,%rs376,%rs6;
}
	// end inline asm
	// begin inline asm
	{add.f16 %rs382,%rs379,%rs6;
}
	// end inline asm
	// begin inline asm
	{add.f16 %rs385,%rs382,%rs6;
}
	// end inline asm
	// begin inline asm
	{add.f16 %rs388,%rs385,%rs6;
}
	// end inline asm
	// begin inline asm
	{add.f16 %rs391,%rs388,%rs6;
}
	// end inline asm
	// begin inline asm
	{add.f16 %rs394,%rs391,%rs6;
}
	// end inline asm
	// begin inline asm
	{add.f16 %rs397,%rs394,%rs6;
}
	// end inline asm
	// begin inline asm
	{add.f16 %rs400,%rs397,%rs6;
}
	// end inline asm
	// begin inline asm
	{add.f16 %rs403,%rs400,%rs6;
}
	// end inline asm
	// begin inline asm
	{add.f16 %rs406,%rs403,%rs6;
}
	// end inline asm
	// begin inline asm
	{add.f16 %rs409,%rs406,%rs6;
}
	// end inline asm
	// begin inline asm
	{add.f16 %rs412,%rs409,%rs6;
}
	// end inline asm
	// begin inline asm
	{add.f16 %rs415,%rs412,%rs6;
}
	// end inline asm
	// begin inline asm
	{add.f16 %rs418,%rs415,%rs6;
}
	// end inline asm
	// begin inline asm
	{add.f16 %rs421,%rs418,%rs6;
}
	// end inline asm
	// begin inline asm
	{add.f16 %rs424,%rs421,%rs6;
}
	// end inline asm
	// begin inline asm
	{add.f16 %rs427,%rs424,%rs6;
}
	// end inline asm
	// begin inline asm
	{add.f16 %rs430,%rs427,%rs6;
}
	// end inline asm
	// begin inline asm
	{add.f16 %rs433,%rs430,%rs6;
}
	// end inline asm
	// begin inline asm
	{add.f16 %rs436,%rs433,%rs6;
}
	// end inline asm
	// begin inline asm
	{add.f16 %rs439,%rs436,%rs6;
}
	// end inline asm
	// begin inline asm
	{add.f16 %rs442,%rs439,%rs6;
}
	// end inline asm
	// begin inline asm
	{add.f16 %rs445,%rs442,%rs6;
}
	// end inline asm
	// begin inline asm
	{add.f16 %rs448,%rs445,%rs6;
}
	// end inline asm
	// begin inline asm
	{add.f16 %rs451,%rs448,%rs6;
}
	// end inline asm
	// begin inline asm
	{add.f16 %rs454,%rs451,%rs6;
}
	// end inline asm
	// begin inline asm
	{add.f16 %rs457,%rs454,%rs6;
}
	// end inline asm
	// begin inline asm
	{add.f16 %rs460,%rs457,%rs6;
}
	// end inline asm
	// begin inline asm
	{add.f16 %rs463,%rs460,%rs6;
}
	// end inline asm
	// begin inline asm
	{add.f16 %rs466,%rs463,%rs6;
}
	// end inline asm
	// begin inline asm
	{add.f16 %rs469,%rs466,%rs6;
}
	// end inline asm
	// begin inline asm
	{add.f16 %rs472,%rs469,%rs6;
}
	// end inline asm
	// begin inline asm
	{add.f16 %rs475,%rs472,%rs6;
}
	// end inline asm
	// begin inline asm
	{add.f16 %rs478,%rs475,%rs6;
}
	// end inline asm
	// begin inline asm
	{add.f16 %rs481,%rs478,%rs6;
}
	// end inline asm
	// begin inline asm
	{add.f16 %rs484,%rs481,%rs6;
}
	// end inline asm
	// begin inline asm
	{add.f16 %rs487,%rs484,%rs6;
}
	// end inline asm
	// begin inline asm
	{add.f16 %rs490,%rs487,%rs6;
}
	// end inline asm
	// begin inline asm
	{add.f16 %rs493,%rs490,%rs6;
}
	// end inline asm
	// begin inline asm
	{add.f16 %rs496,%rs493,%rs6;
}
	// end inline asm
	// begin inline asm
	{add.f16 %rs499,%rs496,%rs6;
}
	// end inline asm
	// begin inline asm
	{add.f16 %rs502,%rs499,%rs6;
}
	// end inline asm
	// begin inline asm
	{add.f16 %rs505,%rs502,%rs6;
}
	// end inline asm
	// begin inline asm
	{add.f16 %rs508,%rs505,%rs6;
}
	// end inline asm
	// begin inline asm
	{add.f16 %rs511,%rs508,%rs6;
}
	// end inline asm
	// begin inline asm
	{add.f16 %rs514,%rs511,%rs6;
}
	// end inline asm
	// begin inline asm
	{add.f16 %rs517,%rs514,%rs6;
}
	// end inline asm
	// begin inline asm
	{add.f16 %rs520,%rs517,%rs6;
}
	// end inline asm
	// begin inline asm
	{add.f16 %rs523,%rs520,%rs6;
}
	// end inline asm
	// begin inline asm
	{add.f16 %rs526,%rs523,%rs6;
}
	// end inline asm
	// begin inline asm
	{add.f16 %rs529,%rs526,%rs6;
}
	// end inline asm
	// begin inline asm
	{add.f16 %rs532,%rs529,%rs6;
}
	// end inline asm
	// begin inline asm
	{add.f16 %rs535,%rs532,%rs6;
}
	// end inline asm
	// begin inline asm
	{add.f16 %rs538,%rs535,%rs6;
}
	// end inline asm
	// begin inline asm
	{add.f16 %rs541,%rs538,%rs6;
}
	// end inline asm
	// begin inline asm
	{add.f16 %rs544,%rs541,%rs6;
}
	// end inline asm
	// begin inline asm
	{add.f16 %rs547,%rs544,%rs6;
}
	// end inline asm
	// begin inline asm
	{add.f16 %rs550,%rs547,%rs6;
}
	// end inline asm
	// begin inline asm
	{add.f16 %rs553,%rs550,%rs6;
}
	// end inline asm
	// begin inline asm
	{add.f16 %rs556,%rs553,%rs6;
}
	// end inline asm
	// begin inline asm
	{add.f16 %rs559,%rs556,%rs6;
}
	// end inline asm
	// begin inline asm
	{add.f16 %rs562,%rs559,%rs6;
}
	// end inline asm
	// begin inline asm
	{add.f16 %rs565,%rs562,%rs6;
}
	// end inline asm
	// begin inline asm
	{add.f16 %rs568,%rs565,%rs6;
}
	// end inline asm
	// begin inline asm
	{add.f16 %rs571,%rs568,%rs6;
}
	// end inline asm
	// begin inline asm
	{add.f16 %rs574,%rs571,%rs6;
}
	// end inline asm
	// begin inline asm
	{add.f16 %rs577,%rs574,%rs6;
}
	// end inline asm
	// begin inline asm
	{add.f16 %rs580,%rs577,%rs6;
}
	// end inline asm
	// begin inline asm
	{add.f16 %rs583,%rs580,%rs6;
}
	// end inline asm
	// begin inline asm
	{add.f16 %rs586,%rs583,%rs6;
}
	// end inline asm
	// begin inline asm
	{add.f16 %rs589,%rs586,%rs6;
}
	// end inline asm
	// begin inline asm
	{add.f16 %rs592,%rs589,%rs6;
}
	// end inline asm
	// begin inline asm
	{add.f16 %rs595,%rs592,%rs6;
}
	// end inline asm
	// begin inline asm
	{add.f16 %rs598,%rs595,%rs6;
}
	// end inline asm
	// begin inline asm
	{add.f16 %rs601,%rs598,%rs6;
}
	// end inline asm
	// begin inline asm
	{add.f16 %rs604,%rs601,%rs6;
}
	// end inline asm
	// begin inline asm
	{add.f16 %rs607,%rs604,%rs6;
}
	// end inline asm
	// begin inline asm
	{add.f16 %rs610,%rs607,%rs6;
}
	// end inline asm
	// begin inline asm
	{add.f16 %rs613,%rs610,%rs6;
}
	// end inline asm
	// begin inline asm
	{add.f16 %rs616,%rs613,%rs6;
}
	// end inline asm
	// begin inline asm
	{add.f16 %rs619,%rs616,%rs6;
}
	// end inline asm
	// begin inline asm
	{add.f16 %rs622,%rs619,%rs6;
}
	// end inline asm
	// begin inline asm
	{add.f16 %rs625,%rs622,%rs6;
}
	// end inline asm
	// begin inline asm
	{add.f16 %rs628,%rs625,%rs6;
}
	// end inline asm
	// begin inline asm
	{add.f16 %rs631,%rs628,%rs6;
}
	// end inline asm
	// begin inline asm
	{add.f16 %rs634,%rs631,%rs6;
}
	// end inline asm
	// begin inline asm
	{add.f16 %rs637,%rs634,%rs6;
}
	// end inline asm
	// begin inline asm
	{add.f16 %rs640,%rs637,%rs6;
}
	// end inline asm
	// begin inline asm
	{add.f16 %rs643,%rs640,%rs6;
}
	// end inline asm
	// begin inline asm
	{add.f16 %rs646,%rs643,%rs6;
}
	// end inline asm
	// begin inline asm
	{add.f16 %rs649,%rs646,%rs6;
}
	// end inline asm
	// begin inline asm
	{add.f16 %rs652,%rs649,%rs6;
}
	// end inline asm
	// begin inline asm
	{add.f16 %rs655,%rs652,%rs6;
}
	// end inline asm
	// begin inline asm
	{add.f16 %rs658,%rs655,%rs6;
}
	// end inline asm
	// begin inline asm
	{add.f16 %rs661,%rs658,%rs6;
}
	// end inline asm
	// begin inline asm
	{add.f16 %rs664,%rs661,%rs6;
}
	// end inline asm
	// begin inline asm
	{add.f16 %rs667,%rs664,%rs6;
}
	// end inline asm
	// begin inline asm
	{add.f16 %rs670,%rs667,%rs6;
}
	// end inline asm
	// begin inline asm
	{add.f16 %rs673,%rs670,%rs6;
}
	// end inline asm
	// begin inline asm
	{add.f16 %rs676,%rs673,%rs6;
}
	// end inline asm
	// begin inline asm
	{add.f16 %rs679,%rs676,%rs6;
}
	// end inline asm
	// begin inline asm
	{add.f16 %rs682,%rs679,%rs6;
}
	// end inline asm
	// begin inline asm
	{add.f16 %rs685,%rs682,%rs6;
}
	// end inline asm
	// begin inline asm
	{add.f16 %rs688,%rs685,%rs6;
}
	// end inline asm
	// begin inline asm
	{add.f16 %rs691,%rs688,%rs6;
}
	// end inline asm
	// begin inline asm
	{add.f16 %rs694,%rs691,%rs6;
}
	// end inline asm
	// begin inline asm
	{add.f16 %rs697,%rs694,%rs6;
}
	// end inline asm
	// begin inline asm
	{add.f16 %rs700,%rs697,%rs6;
}
	// end inline asm
	// begin inline asm
	{add.f16 %rs703,%rs700,%rs6;
}
	// end inline asm
	// begin inline asm
	{add.f16 %rs706,%rs703,%rs6;
}
	// end inline asm
	// begin inline asm
	{add.f16 %rs709,%rs706,%rs6;
}
	// end inline asm
	// begin inline asm
	{add.f16 %rs712,%rs709,%rs6;
}
	// end inline asm
	// begin inline asm
	{add.f16 %rs715,%rs712,%rs6;
}
	// end inline asm
	// begin inline asm
	{add.f16 %rs718,%rs715,%rs6;
}
	// end inline asm
	// begin inline asm
	{add.f16 %rs721,%rs718,%rs6;
}
	// end inline asm
	// begin inline asm
	{add.f16 %rs724,%rs721,%rs6;
}
	// end inline asm
	// begin inline asm
	{add.f16 %rs727,%rs724,%rs6;
}
	// end inline asm
	// begin inline asm
	{add.f16 %rs730,%rs727,%rs6;
}
	// end inline asm
	// begin inline asm
	{add.f16 %rs733,%rs730,%rs6;
}
	// end inline asm
	// begin inline asm
	{add.f16 %rs736,%rs733,%rs6;
}
	// end inline asm
	// begin inline asm
	{add.f16 %rs739,%rs736,%rs6;
}
	// end inline asm
	// begin inline asm
	{add.f16 %rs742,%rs739,%rs6;
}
	// end inline asm
	// begin inline asm
	{add.f16 %rs745,%rs742,%rs6;
}
	// end inline asm
	// begin inline asm
	{add.f16 %rs748,%rs745,%rs6;
}
	// end inline asm
	// begin inline asm
	{add.f16 %rs751,%rs748,%rs6;
}
	// end inline asm
	// begin inline asm
	{add.f16 %rs754,%rs751,%rs6;
}
	// end inline asm
	// begin inline asm
	{add.f16 %rs757,%rs754,%rs6;
}
	// end inline asm
	// begin inline asm
	{add.f16 %rs760,%rs757,%rs6;
}
	// end inline asm
	// begin inline asm
	{add.f16 %rs763,%rs760,%rs6;
}
	// end inline asm
	// begin inline asm
	{add.f16 %rs766,%rs763,%rs6;
}
	// end inline asm
	// begin inline asm
	{add.f16 %rs769,%rs766,%rs6;
}
	// end inline asm
	// begin inline asm
	{add.f16 %rs772,%rs769,%rs6;
}
	// end inline asm
	// begin inline asm
	{add.f16 %rs775,%rs772,%rs6;
}
	// end inline asm
	// begin inline asm
	{add.f16 %rs778,%rs775,%rs6;
}
	// end inline asm
	// begin inline asm
	{add.f16 %rs781,%rs778,%rs6;
}
	// end inline asm
	// begin inline asm
	{add.f16 %rs784,%rs781,%rs6;
}
	// end inline asm
	// begin inline asm
	{add.f16 %rs787,%rs784,%rs6;
}
	// end inline asm
	// begin inline asm
	{add.f16 %rs790,%rs787,%rs6;
}
	// end inline asm
	// begin inline asm
	{add.f16 %rs793,%rs790,%rs6;
}
	// end inline asm
	// begin inline asm
	{add.f16 %rs796,%rs793,%rs6;
}
	// end inline asm
	// begin inline asm
	{add.f16 %rs799,%rs796,%rs6;
}
	// end inline asm
	// begin inline asm
	{add.f16 %rs802,%rs799,%rs6;
}
	// end inline asm
	// begin inline asm
	{add.f16 %rs805,%rs802,%rs6;
}
	// end inline asm
	// begin inline asm
	{add.f16 %rs808,%rs805,%rs6;
}
	// end inline asm
	// begin inline asm
	{add.f16 %rs811,%rs808,%rs6;
}
	// end inline asm
	// begin inline asm
	{add.f16 %rs814,%rs811,%rs6;
}
	// end inline asm
	// begin inline asm
	{add.f16 %rs817,%rs814,%rs6;
}
	// end inline asm
	// begin inline asm
	{add.f16 %rs820,%rs817,%rs6;
}
	// end inline asm
	// begin inline asm
	{add.f16 %rs823,%rs820,%rs6;
}
	// end inline asm
	// begin inline asm
	{add.f16 %rs826,%rs823,%rs6;
}
	// end inline asm
	// begin inline asm
	{add.f16 %rs829,%rs826,%rs6;
}
	// end inline asm
	// begin inline asm
	{add.f16 %rs832,%rs829,%rs6;
}
	// end inline asm
	// begin inline asm
	{add.f16 %rs835,%rs832,%rs6;
}
	// end inline asm
	// begin inline asm
	{add.f16 %rs838,%rs835,%rs6;
}
	// end inline asm
	// begin inline asm
	{add.f16 %rs841,%rs838,%rs6;
}
	// end inline asm
	// begin inline asm
	{add.f16 %rs844,%rs841,%rs6;
}
	// end inline asm
	// begin inline asm
	{add.f16 %rs847,%rs844,%rs6;
}
	// end inline asm
	// begin inline asm
	{add.f16 %rs850,%rs847,%rs6;
}
	// end inline asm
	// begin inline asm
	{add.f16 %rs853,%rs850,%rs6;
}
	// end inline asm
	// begin inline asm
	{add.f16 %rs856,%rs853,%rs6;
}
	// end inline asm
	// begin inline asm
	{add.f16 %rs859,%rs856,%rs6;
}
	// end inline asm
	// begin inline asm
	{add.f16 %rs862,%rs859,%rs6;
}
	// end inline asm
	// begin inline asm
	{add.f16 %rs865,%rs862,%rs6;
}
	// end inline asm
	// begin inline asm
	{add.f16 %rs868,%rs865,%rs6;
}
	// end inline asm
	// begin inline asm
	{add.f16 %rs871,%rs868,%rs6;
}
	// end inline asm
	// begin inline asm
	{add.f16 %rs874,%rs871,%rs6;
}
	// end inline asm
	// begin inline asm
	{add.f16 %rs877,%rs874,%rs6;
}
	// end inline asm
	// begin inline asm
	{add.f16 %rs880,%rs877,%rs6;
}
	// end inline asm
	// begin inline asm
	{add.f16 %rs883,%rs880,%rs6;
}
	// end inline asm
	// begin inline asm
	{add.f16 %rs886,%rs883,%rs6;
}
	// end inline asm
	// begin inline asm
	{add.f16 %rs889,%rs886,%rs6;
}
	// end inline asm
	// begin inline asm
	{add.f16 %rs892,%rs889,%rs6;
}
	// end inline asm
	// begin inline asm
	{add.f16 %rs895,%rs892,%rs6;
}
	// end inline asm
	// begin inline asm
	{add.f16 %rs898,%rs895,%rs6;
}
	// end inline asm
	// begin inline asm
	{add.f16 %rs901,%rs898,%rs6;
}
	// end inline asm
	// begin inline asm
	{add.f16 %rs904,%rs901,%rs6;
}
	// end inline asm
	// begin inline asm
	{add.f16 %rs907,%rs904,%rs6;
}
	// end inline asm
	// begin inline asm
	{add.f16 %rs910,%rs907,%rs6;
}
	// end inline asm
	// begin inline asm
	{add.f16 %rs913,%rs910,%rs6;
}
	// end inline asm
	// begin inline asm
	{add.f16 %rs916,%rs913,%rs6;
}
	// end inline asm
	// begin inline asm
	{add.f16 %rs919,%rs916,%rs6;
}
	// end inline asm
	// begin inline asm
	{add.f16 %rs922,%rs919,%rs6;
}
	// end inline asm
	// begin inline asm
	{add.f16 %rs925,%rs922,%rs6;
}
	// end inline asm
	// begin inline asm
	{add.f16 %rs928,%rs925,%rs6;
}
	// end inline asm
	// begin inline asm
	{add.f16 %rs931,%rs928,%rs6;
}
	// end inline asm
	// begin inline asm
	{add.f16 %rs934,%rs931,%rs6;
}
	// end inline asm
	// begin inline asm
	{add.f16 %rs937,%rs934,%rs6;
}
	// end inline asm
	// begin inline asm
	{add.f16 %rs940,%rs937,%rs6;
}
	// end inline asm
	// begin inline asm
	{add.f16 %rs943,%rs940,%rs6;
}
	// end inline asm
	// begin inline asm
	{add.f16 %rs946,%rs943,%rs6;
}
	// end inline asm
	// begin inline asm
	{add.f16 %rs949,%rs946,%rs6;
}
	// end inline asm
	// begin inline asm
	{add.f16 %rs952,%rs949,%rs6;
}
	// end inline asm
	// begin inline asm
	{add.f16 %rs955,%rs952,%rs6;
}
	// end inline asm
	// begin inline asm
	{add.f16 %rs958,%rs955,%rs6;
}
	// end inline asm
	// begin inline asm
	{add.f16 %rs961,%rs958,%rs6;
}
	// end inline asm
	// begin inline asm
	{add.f16 %rs964,%rs961,%rs6;
}
	// end inline asm
	// begin inline asm
	{add.f16 %rs967,%rs964,%rs6;
}
	// end inline asm
	// begin inline asm
	{add.f16 %rs970,%rs967,%rs6;
}
	// end inline asm
	// begin inline asm
	{add.f16 %rs973,%rs970,%rs6;
}
	// end inline asm
	// begin inline asm
	{add.f16 %rs976,%rs973,%rs6;
}
	// end inline asm
	// begin inline asm
	{add.f16 %rs979,%rs976,%rs6;
}
	// end inline asm
	// begin inline asm
	{add.f16 %rs982,%rs979,%rs6;
}
	// end inline asm
	// begin inline asm
	{add.f16 %rs985,%rs982,%rs6;
}
	// end inline asm
	// begin inline asm
	{add.f16 %rs988,%rs985,%rs6;
}
	// end inline asm
	// begin inline asm
	{add.f16 %rs991,%rs988,%rs6;
}
	// end inline asm
	// begin inline asm
	{add.f16 %rs994,%rs991,%rs6;
}
	// end inline asm
	// begin inline asm
	{add.f16 %rs997,%rs994,%rs6;
}
	// end inline asm
	// begin inline asm
	{add.f16 %rs1000,%rs997,%rs6;
}
	// end inline asm
	// begin inline asm
	{add.f16 %rs1003,%rs1000,%rs6;
}
	// end inline asm
	// begin inline asm
	{add.f16 %rs1006,%rs1003,%rs6;
}
	// end inline asm
	// begin inline asm
	{add.f16 %rs1009,%rs1006,%rs6;
}
	// end inline asm
	// begin inline asm
	{add.f16 %rs1012,%rs1009,%rs6;
}
	// end inline asm
	// begin inline asm
	{add.f16 %rs1015,%rs1012,%rs6;
}
	// end inline asm
	// begin inline asm
	{add.f16 %rs1018,%rs1015,%rs6;
}
	// end inline asm
	// begin inline asm
	{add.f16 %rs1021,%rs1018,%rs6;
}
	// end inline asm
	// begin inline asm
	{add.f16 %rs1024,%rs1021,%rs6;
}
	// end inline asm
	// begin inline asm
	{add.f16 %rs1027,%rs1024,%rs6;
}
	// end inline asm
	// begin inline asm
	{add.f16 %rs1030,%rs1027,%rs6;
}
	// end inline asm
	// begin inline asm
	{add.f16 %rs1033,%rs1030,%rs6;
}
	// end inline asm
	// begin inline asm
	{add.f16 %rs1036,%rs1033,%rs6;
}
	// end inline asm
	// begin inline asm
	{add.f16 %rs1039,%rs1036,%rs6;
}
	// end inline asm
	// begin inline asm
	{add.f16 %rs1042,%rs1039,%rs6;
}
	// end inline asm
	// begin inline asm
	{add.f16 %rs1045,%rs1042,%rs6;
}
	// end inline asm
	// begin inline asm
	{add.f16 %rs1048,%rs1045,%rs6;
}
	// end inline asm
	// begin inline asm
	{add.f16 %rs1051,%rs1048,%rs6;
}
	// end inline asm
	// begin inline asm
	{add.f16 %rs1054,%rs1051,%rs6;
}
	// end inline asm
	// begin inline asm
	{add.f16 %rs1057,%rs1054,%rs6;
}
	// end inline asm
	// begin inline asm
	{add.f16 %rs1060,%rs1057,%rs6;
}
	// end inline asm
	// begin inline asm
	{add.f16 %rs1063,%rs1060,%rs6;
}
	// end inline asm
	// begin inline asm
	{add.f16 %rs1066,%rs1063,%rs6;
}
	// end inline asm
	// begin inline asm
	{add.f16 %rs1069,%rs1066,%rs6;
}
	// end inline asm
	// begin inline asm
	{add.f16 %rs1072,%rs1069,%rs6;
}
	// end inline asm
	// begin inline asm
	{add.f16 %rs1075,%rs1072,%rs6;
}
	// end inline asm
	// begin inline asm
	{add.f16 %rs1078,%rs1075,%rs6;
}
	// end inline asm
	// begin inline asm
	{add.f16 %rs1081,%rs1078,%rs6;
}
	// end inline asm
	// begin inline asm
	{add.f16 %rs1084,%rs1081,%rs6;
}
	// end inline asm
	// begin inline asm
	{add.f16 %rs1087,%rs1084,%rs6;
}
	// end inline asm
	// begin inline asm
	{add.f16 %rs1090,%rs1087,%rs6;
}
	// end inline asm
	// begin inline asm
	{add.f16 %rs1093,%rs1090,%rs6;
}
	// end inline asm
	// begin inline asm
	{add.f16 %rs1096,%rs1093,%rs6;
}
	// end inline asm
	// begin inline asm
	{add.f16 %rs1099,%rs1096,%rs6;
}
	// end inline asm
	// begin inline asm
	{add.f16 %rs1102,%rs1099,%rs6;
}
	// end inline asm
	// begin inline asm
	{add.f16 %rs1105,%rs1102,%rs6;
}
	// end inline asm
	// begin inline asm
	{add.f16 %rs1108,%rs1105,%rs6;
}
	// end inline asm
	// begin inline asm
	{add.f16 %rs1111,%rs1108,%rs6;
}
	// end inline asm
	// begin inline asm
	{add.f16 %rs1114,%rs1111,%rs6;
}
	// end inline asm
	// begin inline asm
	{add.f16 %rs1117,%rs1114,%rs6;
}
	// end inline asm
	// begin inline asm
	{add.f16 %rs1120,%rs1117,%rs6;
}
	// end inline asm
	// begin inline asm
	{add.f16 %rs1123,%rs1120,%rs6;
}
	// end inline asm
	// begin inline asm
	{add.f16 %rs1126,%rs1123,%rs6;
}
	// end inline asm
	// begin inline asm
	{add.f16 %rs1129,%rs1126,%rs6;
}
	// end inline asm
	// begin inline asm
	{add.f16 %rs1132,%rs1129,%rs6;
}
	// end inline asm
	// begin inline asm
	{add.f16 %rs1135,%rs1132,%rs6;
}
	// end inline asm
	// begin inline asm
	{add.f16 %rs1138,%rs1135,%rs6;
}
	// end inline asm
	// begin inline asm
	{add.f16 %rs1141,%rs1138,%rs6;
}
	// end inline asm
	// begin inline asm
	{add.f16 %rs1144,%rs1141,%rs6;
}
	// end inline asm
	// begin inline asm
	{add.f16 %rs1147,%rs1144,%rs6;
}
	// end inline asm
	// begin inline asm
	{add.f16 %rs1150,%rs1147,%rs6;
}
	// end inline asm
	// begin inline asm
	{add.f16 %rs1153,%rs1150,%rs6;
}
	// end inline asm
	// begin inline asm
	{add.f16 %rs1156,%rs1153,%rs6;
}
	// end inline asm
	// begin inline asm
	{add.f16 %rs1159,%rs1156,%rs6;
}
	// end inline asm
	// begin inline asm
	{add.f16 %rs1162,%rs1159,%rs6;
}
	// end inline asm
	// begin inline asm
	{add.f16 %rs1165,%rs1162,%rs6;
}
	// end inline asm
	// begin inline asm
	{add.f16 %rs1168,%rs1165,%rs6;
}
	// end inline asm
	// begin inline asm
	{add.f16 %rs1171,%rs1168,%rs6;
}
	// end inline asm
	// begin inline asm
	{add.f16 %rs1174,%rs1171,%rs6;
}
	// end inline asm
	// begin inline asm
	{add.f16 %rs1177,%rs1174,%rs6;
}
	// end inline asm
	// begin inline asm
	{add.f16 %rs1180,%rs1177,%rs6;
}
	// end inline asm
	// begin inline asm
	{add.f16 %rs1183,%rs1180,%rs6;
}
	// end inline asm
	// begin inline asm
	{add.f16 %rs1186,%rs1183,%rs6;
}
	// end inline asm
	// begin inline asm
	{add.f16 %rs1189,%rs1186,%rs6;
}
	// end inline asm
	// begin inline asm
	{add.f16 %rs1192,%rs1189,%rs6;
}
	// end inline asm
	// begin inline asm
	{add.f16 %rs1195,%rs1192,%rs6;
}
	// end inline asm
	// begin inline asm
	{add.f16 %rs1198,%rs1195,%rs6;
}
	// end inline asm
	// begin inline asm
	{add.f16 %rs1201,%rs1198,%rs6;
}
	// end inline asm
	// begin inline asm
	{add.f16 %rs1204,%rs1201,%rs6;
}
	// end inline asm
	// begin inline asm
	{add.f16 %rs1207,%rs1204,%rs6;
}
	// end inline asm
	// begin inline asm
	{add.f16 %rs1210,%rs1207,%rs6;
}
	// end inline asm
	// begin inline asm
	{add.f16 %rs1213,%rs1210,%rs6;
}
	// end inline asm
	// begin inline asm
	{add.f16 %rs1216,%rs1213,%rs6;
}
	// end inline asm
	// begin inline asm
	{add.f16 %rs1219,%rs1216,%rs6;
}
	// end inline asm
	// begin inline asm
	{add.f16 %rs1222,%rs1219,%rs6;
}
	// end inline asm
	// begin inline asm
	{add.f16 %rs1225,%rs1222,%rs6;
}
	// end inline asm
	// begin inline asm
	{add.f16 %rs1228,%rs1225,%rs6;
}
	// end inline asm
	// begin inline asm
	{add.f16 %rs1231,%rs1228,%rs6;
}
	// end inline asm
	// begin inline asm
	{add.f16 %rs1234,%rs1231,%rs6;
}
	// end inline asm
	// begin inline asm
	{add.f16 %rs1237,%rs1234,%rs6;
}
	// end inline asm
	// begin inline asm
	{add.f16 %rs1240,%rs1237,%rs6;
}
	// end inline asm
	// begin inline asm
	{add.f16 %rs1243,%rs1240,%rs6;
}
	// end inline asm
	// begin inline asm
	{add.f16 %rs1246,%rs1243,%rs6;
}
	// end inline asm
	// begin inline asm
	{add.f16 %rs1249,%rs1246,%rs6;
}
	// end inline asm
	// begin inline asm
	{add.f16 %rs1252,%rs1249,%rs6;
}
	// end inline asm
	// begin inline asm
	{add.f16 %rs1255,%rs1252,%rs6;
}
	// end inline asm
	// begin inline asm
	{add.f16 %rs1258,%rs1255,%rs6;
}
	// end inline asm
	// begin inline asm
	{add.f16 %rs1261,%rs1258,%rs6;
}
	// end inline asm
	// begin inline asm
	{add.f16 %rs1264,%rs1261,%rs6;
}
	// end inline asm
	// begin inline asm
	{add.f16 %rs1267,%rs1264,%rs6;
}
	// end inline asm
	// begin inline asm
	{add.f16 %rs1270,%rs1267,%rs6;
}
	// end inline asm
	// begin inline asm
	{add.f16 %rs1273,%rs1270,%rs6;
}
	// end inline asm
	// begin inline asm
	{add.f16 %rs1276,%rs1273,%rs6;
}
	// end inline asm
	// begin inline asm
	{add.f16 %rs1279,%rs1276,%rs6;
}
	// end inline asm
	// begin inline asm
	{add.f16 %rs1282,%rs1279,%rs6;
}
	// end inline asm
	// begin inline asm
	{add.f16 %rs1285,%rs1282,%rs6;
}
	// end inline asm
	// begin inline asm
	{add.f16 %rs1288,%rs1285,%rs6;
}
	// end inline asm
	// begin inline asm
	{add.f16 %rs1291,%rs1288,%rs6;
}
	// end inline asm
	// begin inline asm
	{add.f16 %rs1294,%rs1291,%rs6;
}
	// end inline asm
	// begin inline asm
	{add.f16 %rs1297,%rs1294,%rs6;
}
	// end inline asm
	// begin inline asm
	{add.f16 %rs1300,%rs1297,%rs6;
}
	// end inline asm
	// begin inline asm
	{add.f16 %rs1303,%rs1300,%rs6;
}
	// end inline asm
	// begin inline asm
	{add.f16 %rs1306,%rs1303,%rs6;
}
	// end inline asm
	// begin inline asm
	{add.f16 %rs1309,%rs1306,%rs6;
}
	// end inline asm
	// begin inline asm
	{add.f16 %rs1312,%rs1309,%rs6;
}
	// end inline asm
	// begin inline asm
	{add.f16 %rs1315,%rs1312,%rs6;
}
	// end inline asm
	// begin inline asm
	{add.f16 %rs1318,%rs1315,%rs6;
}
	// end inline asm
	// begin inline asm
	{add.f16 %rs1321,%rs1318,%rs6;
}
	// end inline asm
	// begin inline asm
	{add.f16 %rs1324,%rs1321,%rs6;
}
	// end inline asm
	// begin inline asm
	{add.f16 %rs1327,%rs1324,%rs6;
}
	// end inline asm
	// begin inline asm
	{add.f16 %rs1330,%rs1327,%rs6;
}
	// end inline asm
	// begin inline asm
	{add.f16 %rs1333,%rs1330,%rs6;
}
	// end inline asm
	// begin inline asm
	{add.f16 %rs1336,%rs1333,%rs6;
}
	// end inline asm
	// begin inline asm
	{add.f16 %rs1339,%rs1336,%rs6;
}
	// end inline asm
	// begin inline asm
	{add.f16 %rs1342,%rs1339,%rs6;
}
	// end inline asm
	// begin inline asm
	{add.f16 %rs1345,%rs1342,%rs6;
}
	// end inline asm
	// begin inline asm
	{add.f16 %rs1348,%rs1345,%rs6;
}
	// end inline asm
	// begin inline asm
	{add.f16 %rs1351,%rs1348,%rs6;
}
	// end inline asm
	// begin inline asm
	{add.f16 %rs1354,%rs1351,%rs6;
}
	// end inline asm
	// begin inline asm
	{add.f16 %rs1357,%rs1354,%rs6;
}
	// end inline asm
	// begin inline asm
	{add.f16 %rs1360,%rs1357,%rs6;
}
	// end inline asm
	// begin inline asm
	{add.f16 %rs1363,%rs1360,%rs6;
}
	// end inline asm
	// begin inline asm
	{add.f16 %rs1366,%rs1363,%rs6;
}
	// end inline asm
	// begin inline asm
	{add.f16 %rs1369,%rs1366,%rs6;
}
	// end inline asm
	// begin inline asm
	{add.f16 %rs1372,%rs1369,%rs6;
}
	// end inline asm
	// begin inline asm
	{add.f16 %rs1375,%rs1372,%rs6;
}
	// end inline asm
	// begin inline asm
	{add.f16 %rs1378,%rs1375,%rs6;
}
	// end inline asm
	// begin inline asm
	{add.f16 %rs1381,%rs1378,%rs6;
}
	// end inline asm
	// begin inline asm
	{add.f16 %rs1384,%rs1381,%rs6;
}
	// end inline asm
	// begin inline asm
	{add.f16 %rs1387,%rs1384,%rs6;
}
	// end inline asm
	// begin inline asm
	{add.f16 %rs1390,%rs1387,%rs6;
}
	// end inline asm
	// begin inline asm
	{add.f16 %rs1393,%rs1390,%rs6;
}
	// end inline asm
	// begin inline asm
	{add.f16 %rs1396,%rs1393,%rs6;
}
	// end inline asm
	// begin inline asm
	{add.f16 %rs1399,%rs1396,%rs6;
}
	// end inline asm
	// begin inline asm
	{add.f16 %rs1402,%rs1399,%rs6;
}
	// end inline asm
	// begin inline asm
	{add.f16 %rs1405,%rs1402,%rs6;
}
	// end inline asm
	// begin inline asm
	{add.f16 %rs1408,%rs1405,%rs6;
}
	// end inline asm
	// begin inline asm
	{add.f16 %rs1411,%rs1408,%rs6;
}
	// end inline asm
	// begin inline asm
	{add.f16 %rs1414,%rs1411,%rs6;
}
	// end inline asm
	// begin inline asm
	{add.f16 %rs1417,%rs1414,%rs6;
}
	// end inline asm
	// begin inline asm
	{add.f16 %rs1420,%rs1417,%rs6;
}
	// end inline asm
	// begin inline asm
	{add.f16 %rs1423,%rs1420,%rs6;
}
	// end inline asm
	// begin inline asm
	{add.f16 %rs1426,%rs1423,%rs6;
}
	// end inline asm
	// begin inline asm
	{add.f16 %rs1429,%rs1426,%rs6;
}
	// end inline asm
	// begin inline asm
	{add.f16 %rs1432,%rs1429,%rs6;
}
	// end inline asm
	// begin inline asm
	{add.f16 %rs1435,%rs1432,%rs6;
}
	// end inline asm
	// begin inline asm
	{add.f16 %rs1438,%rs1435,%rs6;
}
	// end inline asm
	// begin inline asm
	{add.f16 %rs1441,%rs1438,%rs6;
}
	// end inline asm
	// begin inline asm
	{add.f16 %rs1444,%rs1441,%rs6;
}
	// end inline asm
	// begin inline asm
	{add.f16 %rs1447,%rs1444,%rs6;
}
	// end inline asm
	// begin inline asm
	{add.f16 %rs1450,%rs1447,%rs6;
}
	// end inline asm
	// begin inline asm
	{add.f16 %rs1453,%rs1450,%rs6;
}
	// end inline asm
	// begin inline asm
	{add.f16 %rs1456,%rs1453,%rs6;
}
	// end inline asm
	// begin inline asm
	{add.f16 %rs1459,%rs1456,%rs6;
}
	// end inline asm
	// begin inline asm
	{add.f16 %rs1462,%rs1459,%rs6;
}
	// end inline asm
	// begin inline asm
	{add.f16 %rs1465,%rs1462,%rs6;
}
	// end inline asm
	// begin inline asm
	{add.f16 %rs1468,%rs1465,%rs6;
}
	// end inline asm
	// begin inline asm
	{add.f16 %rs1471,%rs1468,%rs6;
}
	// end inline asm
	// begin inline asm
	{add.f16 %rs1474,%rs1471,%rs6;
}
	// end inline asm
	// begin inline asm
	{add.f16 %rs1477,%rs1474,%rs6;
}
	// end inline asm
	// begin inline asm
	{add.f16 %rs1480,%rs1477,%rs6;
}
	// end inline asm
	// begin inline asm
	{add.f16 %rs1483,%rs1480,%rs6;
}
	// end inline asm
	// begin inline asm
	{add.f16 %rs1486,%rs1483,%rs6;
}
	// end inline asm
	// begin inline asm
	{add.f16 %rs1489,%rs1486,%rs6;
}
	// end inline asm
	// begin inline asm
	{add.f16 %rs1492,%rs1489,%rs6;
}
	// end inline asm
	// begin inline asm
	{add.f16 %rs1495,%rs1492,%rs6;
}
	// end inline asm
	// begin inline asm
	{add.f16 %rs1498,%rs1495,%rs6;
}
	// end inline asm
	// begin inline asm
	{add.f16 %rs1501,%rs1498,%rs6;
}
	// end inline asm
	// begin inline asm
	{add.f16 %rs1504,%rs1501,%rs6;
}
	// end inline asm
	// begin inline asm
	{add.f16 %rs1507,%rs1504,%rs6;
}
	// end inline asm
	// begin inline asm
	{add.f16 %rs1510,%rs1507,%rs6;
}
	// end inline asm
	// begin inline asm
	{add.f16 %rs1513,%rs1510,%rs6;
}
	// end inline asm
	// begin inline asm
	{add.f16 %rs1516,%rs1513,%rs6;
}
	// end inline asm
	// begin inline asm
	{add.f16 %rs1519,%rs1516,%rs6;
}
	// end inline asm
	// begin inline asm
	{add.f16 %rs1522,%rs1519,%rs6;
}
	// end inline asm
	// begin inline asm
	{add.f16 %rs1525,%rs1522,%rs6;
}
	// end inline asm
	// begin inline asm
	{add.f16 %rs1528,%rs1525,%rs6;
}
	// end inline asm
	// begin inline asm
	{add.f16 %rs1531,%rs1528,%rs6;
}
	// end inline asm
	// begin inline asm
	{add.f16 %rs1534,%rs1531,%rs6;
}
	// end inline asm
	// begin inline asm
	{add.f16 %rs1537,%rs1534,%rs6;
}
	// end inline asm
	// begin inline asm
	{add.f16 %rs1540,%rs1537,%rs6;
}
	// end inline asm
	// begin inline asm
	{add.f16 %rs1543,%rs1540,%rs6;
}
	// end inline asm
	// begin inline asm
	{add.f16 %rs1546,%rs1543,%rs6;
}
	// end inline asm
	// begin inline asm
	{add.f16 %rs1549,%rs1546,%rs6;
}
	// end inline asm
	// begin inline asm
	{add.f16 %rs1552,%rs1549,%rs6;
}
	// end inline asm
	// begin inline asm
	{add.f16 %rs1555,%rs1552,%rs6;
}
	// end inline asm
	// begin inline asm
	{add.f16 %rs1558,%rs1555,%rs6;
}
	// end inline asm
	// begin inline asm
	{add.f16 %rs1561,%rs1558,%rs6;
}
	// end inline asm
	// begin inline asm
	{add.f16 %rs1564,%rs1561,%rs6;
}
	// end inline asm
	// begin inline asm
	{add.f16 %rs1567,%rs1564,%rs6;
}
	// end inline asm
	// begin inline asm
	{add.f16 %rs1570,%rs1567,%rs6;
}
	// end inline asm
	// begin inline asm
	{add.f16 %rs1573,%rs1570,%rs6;
}
	// end inline asm
	// begin inline asm
	{add.f16 %rs1576,%rs1573,%rs6;
}
	// end inline asm
	// begin inline asm
	{add.f16 %rs1579,%rs1576,%rs6;
}
	// end inline asm
	// begin inline asm
	{add.f16 %rs1582,%rs1579,%rs6;
}
	// end inline asm
	// begin inline asm
	{add.f16 %rs1585,%rs1582,%rs6;
}
	// end inline asm
	// begin inline asm
	{add.f16 %rs1588,%rs1585,%rs6;
}
	// end inline asm
	// begin inline asm
	{add.f16 %rs1591,%rs1588,%rs6;
}
	// end inline asm
	// begin inline asm
	{add.f16 %rs1594,%rs1591,%rs6;
}
	// end inline asm
	// begin inline asm
	{add.f16 %rs1597,%rs1594,%rs6;
}
	// end inline asm
	// begin inline asm
	{add.f16 %rs1600,%rs1597,%rs6;
}
	// end inline asm
	// begin inline asm
	{add.f16 %rs1603,%rs1600,%rs6;
}
	// end inline asm
	// begin inline asm
	{add.f16 %rs1606,%rs1603,%rs6;
}
	// end inline asm
	// begin inline asm
	{add.f16 %rs1609,%rs1606,%rs6;
}
	// end inline asm
	// begin inline asm
	{add.f16 %rs1612,%rs1609,%rs6;
}
	// end inline asm
	// begin inline asm
	{add.f16 %rs1615,%rs1612,%rs6;
}
	// end inline asm
	// begin inline asm
	{add.f16 %rs1618,%rs1615,%rs6;
}
	// end inline asm
	// begin inline asm
	{add.f16 %rs1621,%rs1618,%rs6;
}
	// end inline asm
	// begin inline asm
	{add.f16 %rs1624,%rs1621,%rs6;
}
	// end inline asm
	// begin inline asm
	{add.f16 %rs1627,%rs1624,%rs6;
}
	// end inline asm
	// begin inline asm
	{add.f16 %rs1630,%rs1627,%rs6;
}
	// end inline asm
	// begin inline asm
	{add.f16 %rs1633,%rs1630,%rs6;
}
	// end inline asm
	// begin inline asm
	{add.f16 %rs1636,%rs1633,%rs6;
}
	// end inline asm
	// begin inline asm
	{add.f16 %rs1639,%rs1636,%rs6;
}
	// end inline asm
	// begin inline asm
	{add.f16 %rs1642,%rs1639,%rs6;
}
	// end inline asm
	// begin inline asm
	{add.f16 %rs1645,%rs1642,%rs6;
}
	// end inline asm
	// begin inline asm
	{add.f16 %rs1648,%rs1645,%rs6;
}
	// end inline asm
	// begin inline asm
	{add.f16 %rs1651,%rs1648,%rs6;
}
	// end inline asm
	// begin inline asm
	{add.f16 %rs1654,%rs1651,%rs6;
}
	// end inline asm
	// begin inline asm
	{add.f16 %rs1657,%rs1654,%rs6;
}
	// end inline asm
	// begin inline asm
	{add.f16 %rs1660,%rs1657,%rs6;
}
	// end inline asm
	// begin inline asm
	{add.f16 %rs1663,%rs1660,%rs6;
}
	// end inline asm
	// begin inline asm
	{add.f16 %rs1666,%rs1663,%rs6;
}
	// end inline asm
	// begin inline asm
	{add.f16 %rs1669,%rs1666,%rs6;
}
	// end inline asm
	// begin inline asm
	{add.f16 %rs1672,%rs1669,%rs6;
}
	// end inline asm
	// begin inline asm
	{add.f16 %rs1675,%rs1672,%rs6;
}
	// end inline asm
	// begin inline asm
	{add.f16 %rs1678,%rs1675,%rs6;
}
	// end inline asm
	// begin inline asm
	{add.f16 %rs1681,%rs1678,%rs6;
}
	// end inline asm
	// begin inline asm
	{add.f16 %rs1684,%rs1681,%rs6;
}
	// end inline asm
	// begin inline asm
	{add.f16 %rs1687,%rs1684,%rs6;
}
	// end inline asm
	// begin inline asm
	{add.f16 %rs1690,%rs1687,%rs6;
}
	// end inline asm
	// begin inline asm
	{add.f16 %rs1693,%rs1690,%rs6;
}
	// end inline asm
	// begin inline asm
	{add.f16 %rs1696,%rs1693,%rs6;
}
	// end inline asm
	// begin inline asm
	{add.f16 %rs1699,%rs1696,%rs6;
}
	// end inline asm
	// begin inline asm
	{add.f16 %rs1702,%rs1699,%rs6;
}
	// end inline asm
	// begin inline asm
	{add.f16 %rs1705,%rs1702,%rs6;
}
	// end inline asm
	// begin inline asm
	{add.f16 %rs1708,%rs1705,%rs6;
}
	// end inline asm
	// begin inline asm
	{add.f16 %rs1711,%rs1708,%rs6;
}
	// end inline asm
	// begin inline asm
	{add.f16 %rs1714,%rs1711,%rs6;
}
	// end inline asm
	// begin inline asm
	{add.f16 %rs1717,%rs1714,%rs6;
}
	// end inline asm
	// begin inline asm
	{add.f16 %rs1720,%rs1717,%rs6;
}
	// end inline asm
	// begin inline asm
	{add.f16 %rs1723,%rs1720,%rs6;
}
	// end inline asm
	// begin inline asm
	{add.f16 %rs1726,%rs1723,%rs6;
}
	// end inline asm
	// begin inline asm
	{add.f16 %rs1729,%rs1726,%rs6;
}
	// end inline asm
	// begin inline asm
	{add.f16 %rs1732,%rs1729,%rs6;
}
	// end inline asm
	// begin inline asm
	{add.f16 %rs1735,%rs1732,%rs6;
}
	// end inline asm
	// begin inline asm
	{add.f16 %rs1738,%rs1735,%rs6;
}
	// end inline asm
	// begin inline asm
	{add.f16 %rs1741,%rs1738,%rs6;
}
	// end inline asm
	// begin inline asm
	{add.f16 %rs1744,%rs1741,%rs6;
}
	// end inline asm
	// begin inline asm
	{add.f16 %rs1747,%rs1744,%rs6;
}
	// end inline asm
	// begin inline asm
	{add.f16 %rs1750,%rs1747,%rs6;
}
	// end inline asm
	// begin inline asm
	{add.f16 %rs1753,%rs1750,%rs6;
}
	// end inline asm
	// begin inline asm
	{add.f16 %rs1756,%rs1753,%rs6;
}
	// end inline asm
	// begin inline asm
	{add.f16 %rs1759,%rs1756,%rs6;
}
	// end inline asm
	// begin inline asm
	{add.f16 %rs1762,%rs1759,%rs6;
}
	// end inline asm
	// begin inline asm
	{add.f16 %rs1765,%rs1762,%rs6;
}
	// end inline asm
	// begin inline asm
	{add.f16 %rs1768,%rs1765,%rs6;
}
	// end inline asm
	// begin inline asm
	{add.f16 %rs1771,%rs1768,%rs6;
}
	// end inline asm
	// begin inline asm
	{add.f16 %rs1774,%rs1771,%rs6;
}
	// end inline asm
	// begin inline asm
	{add.f16 %rs1777,%rs1774,%rs6;
}
	// end inline asm
	// begin inline asm
	{add.f16 %rs1780,%rs1777,%rs6;
}
	// end inline asm
	// begin inline asm
	{add.f16 %rs1783,%rs1780,%rs6;
}
	// end inline asm
	// begin inline asm
	{add.f16 %rs1786,%rs1783,%rs6;
}
	// end inline asm
	// begin inline asm
	{add.f16 %rs1789,%rs1786,%rs6;
}
	// end inline asm
	// begin inline asm
	{add.f16 %rs1792,%rs1789,%rs6;
}
	// end inline asm
	// begin inline asm
	{add.f16 %rs1795,%rs1792,%rs6;
}
	// end inline asm
	// begin inline asm
	{add.f16 %rs1798,%rs1795,%rs6;
}
	// end inline asm
	// begin inline asm
	{add.f16 %rs1801,%rs1798,%rs6;
}
	// end inline asm
	// begin inline asm
	{add.f16 %rs1804,%rs1801,%rs6;
}
	// end inline asm
	// begin inline asm
	{add.f16 %rs1807,%rs1804,%rs6;
}
	// end inline asm
	// begin inline asm
	{add.f16 %rs1810,%rs1807,%rs6;
}
	// end inline asm
	// begin inline asm
	{add.f16 %rs1813,%rs1810,%rs6;
}
	// end inline asm
	// begin inline asm
	{add.f16 %rs1816,%rs1813,%rs6;
}
	// end inline asm
	// begin inline asm
	{add.f16 %rs1819,%rs1816,%rs6;
}
	// end inline asm
	// begin inline asm
	{add.f16 %rs1822,%rs1819,%rs6;
}
	// end inline asm
	// begin inline asm
	{add.f16 %rs1825,%rs1822,%rs6;
}
	// end inline asm
	// begin inline asm
	{add.f16 %rs1828,%rs1825,%rs6;
}
	// end inline asm
	// begin inline asm
	{add.f16 %rs1831,%rs1828,%rs6;
}
	// end inline asm
	// begin inline asm
	{add.f16 %rs1834,%rs1831,%rs6;
}
	// end inline asm
	// begin inline asm
	{add.f16 %rs1837,%rs1834,%rs6;
}
	// end inline asm
	// begin inline asm
	{add.f16 %rs1840,%rs1837,%rs6;
}
	// end inline asm
	// begin inline asm
	{add.f16 %rs1843,%rs1840,%rs6;
}
	// end inline asm
	// begin inline asm
	{add.f16 %rs1846,%rs1843,%rs6;
}
	// end inline asm
	// begin inline asm
	{add.f16 %rs1849,%rs1846,%rs6;
}
	// end inline asm
	// begin inline asm
	{add.f16 %rs1852,%rs1849,%rs6;
}
	// end inline asm
	// begin inline asm
	{add.f16 %rs1855,%rs1852,%rs6;
}
	// end inline asm
	// begin inline asm
	{add.f16 %rs1858,%rs1855,%rs6;
}
	// end inline asm
	// begin inline asm
	{add.f16 %rs1861,%rs1858,%rs6;
}
	// end inline asm
	// begin inline asm
	{add.f16 %rs1864,%rs1861,%rs6;
}
	// end inline asm
	// begin inline asm
	{add.f16 %rs1867,%rs1864,%rs6;
}
	// end inline asm
	// begin inline asm
	{add.f16 %rs1870,%rs1867,%rs6;
}
	// end inline asm
	// begin inline asm
	{add.f16 %rs1873,%rs1870,%rs6;
}
	// end inline asm
	// begin inline asm
	{add.f16 %rs1876,%rs1873,%rs6;
}
	// end inline asm
	// begin inline asm
	{add.f16 %rs1879,%rs1876,%rs6;
}
	// end inline asm
	// begin inline asm
	{add.f16 %rs1882,%rs1879,%rs6;
}
	// end inline asm
	// begin inline asm
	{add.f16 %rs1885,%rs1882,%rs6;
}
	// end inline asm
	// begin inline asm
	{add.f16 %rs1888,%rs1885,%rs6;
}
	// end inline asm
	// begin inline asm
	{add.f16 %rs1891,%rs1888,%rs6;
}
	// end inline asm
	// begin inline asm
	{add.f16 %rs1894,%rs1891,%rs6;
}
	// end inline asm
	// begin inline asm
	{add.f16 %rs1897,%rs1894,%rs6;
}
	// end inline asm
	// begin inline asm
	{add.f16 %rs1900,%rs1897,%rs6;
}
	// end inline asm
	// begin inline asm
	{add.f16 %rs1903,%rs1900,%rs6;
}
	// end inline asm
	// begin inline asm
	{add.f16 %rs1906,%rs1903,%rs6;
}
	// end inline asm
	// begin inline asm
	{add.f16 %rs1909,%rs1906,%rs6;
}
	// end inline asm
	// begin inline asm
	{add.f16 %rs1912,%rs1909,%rs6;
}
	// end inline asm
	// begin inline asm
	{add.f16 %rs1915,%rs1912,%rs6;
}
	// end inline asm
	// begin inline asm
	{add.f16 %rs1918,%rs1915,%rs6;
}
	// end inline asm
	// begin inline asm
	{add.f16 %rs1921,%rs1918,%rs6;
}
	// end inline asm
	// begin inline asm
	{add.f16 %rs1924,%rs1921,%rs6;
}
	// end inline asm
	// begin inline asm
	{add.f16 %rs1927,%rs1924,%rs6;
}
	// end inline asm
	// begin inline asm
	{add.f16 %rs1930,%rs1927,%rs6;
}
	// end inline asm
	// begin inline asm
	{add.f16 %rs1933,%rs1930,%rs6;
}
	// end inline asm
	// begin inline asm
	{add.f16 %rs1936,%rs1933,%rs6;
}
	// end inline asm
	// begin inline asm
	{add.f16 %rs1939,%rs1936,%rs6;
}
	// end inline asm
	// begin inline asm
	{add.f16 %rs1942,%rs1939,%rs6;
}
	// end inline asm
	// begin inline asm
	{add.f16 %rs1945,%rs1942,%rs6;
}
	// end inline asm
	// begin inline asm
	{add.f16 %rs1948,%rs1945,%rs6;
}
	// end inline asm
	// begin inline asm
	{add.f16 %rs1951,%rs1948,%rs6;
}
	// end inline asm
	// begin inline asm
	{add.f16 %rs1954,%rs1951,%rs6;
}
	// end inline asm
	// begin inline asm
	{add.f16 %rs1957,%rs1954,%rs6;
}
	// end inline asm
	// begin inline asm
	{add.f16 %rs1960,%rs1957,%rs6;
}
	// end inline asm
	// begin inline asm
	{add.f16 %rs1963,%rs1960,%rs6;
}
	// end inline asm
	// begin inline asm
	{add.f16 %rs1966,%rs1963,%rs6;
}
	// end inline asm
	// begin inline asm
	{add.f16 %rs1969,%rs1966,%rs6;
}
	// end inline asm
	// begin inline asm
	{add.f16 %rs1972,%rs1969,%rs6;
}
	// end inline asm
	// begin inline asm
	{add.f16 %rs1975,%rs1972,%rs6;
}
	// end inline asm
	// begin inline asm
	{add.f16 %rs1978,%rs1975,%rs6;
}
	// end inline asm
	// begin inline asm
	{add.f16 %rs1981,%rs1978,%rs6;
}
	// end inline asm
	// begin inline asm
	{add.f16 %rs1984,%rs1981,%rs6;
}
	// end inline asm
	// begin inline asm
	{add.f16 %rs1987,%rs1984,%rs6;
}
	// end inline asm
	// begin inline asm
	{add.f16 %rs1990,%rs1987,%rs6;
}
	// end inline asm
	// begin inline asm
	{add.f16 %rs1993,%rs1990,%rs6;
}
	// end inline asm
	// begin inline asm
	{add.f16 %rs1996,%rs1993,%rs6;
}
	// end inline asm
	// begin inline asm
	{add.f16 %rs1999,%rs1996,%rs6;
}
	// end inline asm
	// begin inline asm
	{add.f16 %rs2002,%rs1999,%rs6;
}
	// end inline asm
	// begin inline asm
	{add.f16 %rs2005,%rs2002,%rs6;
}
	// end inline asm
	// begin inline asm
	{add.f16 %rs2008,%rs2005,%rs6;
}
	// end inline asm
	// begin inline asm
	{add.f16 %rs2011,%rs2008,%rs6;
}
	// end inline asm
	// begin inline asm
	{add.f16 %rs2014,%rs2011,%rs6;
}
	// end inline asm
	// begin inline asm
	{add.f16 %rs2017,%rs2014,%rs6;
}
	// end inline asm
	// begin inline asm
	{add.f16 %rs2020,%rs2017,%rs6;
}
	// end inline asm
	// begin inline asm
	{add.f16 %rs2023,%rs2020,%rs6;
}
	// end inline asm
	// begin inline asm
	{add.f16 %rs2026,%rs2023,%rs6;
}
	// end inline asm
	// begin inline asm
	{add.f16 %rs2029,%rs2026,%rs6;
}
	// end inline asm
	// begin inline asm
	{add.f16 %rs2032,%rs2029,%rs6;
}
	// end inline asm
	// begin inline asm
	{add.f16 %rs2035,%rs2032,%rs6;
}
	// end inline asm
	// begin inline asm
	{add.f16 %rs2038,%rs2035,%rs6;
}
	// end inline asm
	// begin inline asm
	{add.f16 %rs2041,%rs2038,%rs6;
}
	// end inline asm
	// begin inline asm
	{add.f16 %rs2044,%rs2041,%rs6;
}
	// end inline asm
	// begin inline asm
	{add.f16 %rs2047,%rs2044,%rs6;
}
	// end inline asm
	// begin inline asm
	{add.f16 %rs2050,%rs2047,%rs6;
}
	// end inline asm
	// begin inline asm
	{add.f16 %rs2053,%rs2050,%rs6;
}
	// end inline asm
	// begin inline asm
	{add.f16 %rs2056,%rs2053,%rs6;
}
	// end inline asm
	// begin inline asm
	{add.f16 %rs2059,%rs2056,%rs6;
}
	// end inline asm
	// begin inline asm
	{add.f16 %rs2062,%rs2059,%rs6;
}
	// end inline asm
	// begin inline asm
	{add.f16 %rs2065,%rs2062,%rs6;
}
	// end inline asm
	// begin inline asm
	{add.f16 %rs2068,%rs2065,%rs6;
}
	// end inline asm
	// begin inline asm
	{add.f16 %rs2071,%rs2068,%rs6;
}
	// end inline asm
	// begin inline asm
	{add.f16 %rs2074,%rs2071,%rs6;
}
	// end inline asm
	// begin inline asm
	{add.f16 %rs2077,%rs2074,%rs6;
}
	// end inline asm
	// begin inline asm
	{add.f16 %rs2080,%rs2077,%rs6;
}
	// end inline asm
	// begin inline asm
	{add.f16 %rs2083,%rs2080,%rs6;
}
	// end inline asm
	// begin inline asm
	{add.f16 %rs2086,%rs2083,%rs6;
}
	// end inline asm
	// begin inline asm
	{add.f16 %rs2089,%rs2086,%rs6;
}
	// end inline asm
	// begin inline asm
	{add.f16 %rs2092,%rs2089,%rs6;
}
	// end inline asm
	// begin inline asm
	{add.f16 %rs2095,%rs2092,%rs6;
}
	// end inline asm
	// begin inline asm
	{add.f16 %rs2098,%rs2095,%rs6;
}
	// end inline asm
	// begin inline asm
	{add.f16 %rs2101,%rs2098,%rs6;
}
	// end inline asm
	// begin inline asm
	{add.f16 %rs2104,%rs2101,%rs6;
}
	// end inline asm
	// begin inline asm
	{add.f16 %rs2107,%rs2104,%rs6;
}
	// end inline asm
	// begin inline asm
	{add.f16 %rs2110,%rs2107,%rs6;
}
	// end inline asm
	// begin inline asm
	{add.f16 %rs2113,%rs2110,%rs6;
}
	// end inline asm
	// begin inline asm
	{add.f16 %rs2116,%rs2113,%rs6;
}
	// end inline asm
	// begin inline asm
	{add.f16 %rs2119,%rs2116,%rs6;
}
	// end inline asm
	// begin inline asm
	{add.f16 %rs2122,%rs2119,%rs6;
}
	// end inline asm
	// begin inline asm
	{add.f16 %rs2125,%rs2122,%rs6;
}
	// end inline asm
	// begin inline asm
	{add.f16 %rs2128,%rs2125,%rs6;
}
	// end inline asm
	// begin inline asm
	{add.f16 %rs2131,%rs2128,%rs6;
}
	// end inline asm
	// begin inline asm
	{add.f16 %rs2134,%rs2131,%rs6;
}
	// end inline asm
	// begin inline asm
	{add.f16 %rs2137,%rs2134,%rs6;
}
	// end inline asm
	// begin inline asm
	{add.f16 %rs2140,%rs2137,%rs6;
}
	// end inline asm
	// begin inline asm
	{add.f16 %rs2143,%rs2140,%rs6;
}
	// end inline asm
	// begin inline asm
	{add.f16 %rs2146,%rs2143,%rs6;
}
	// end inline asm
	// begin inline asm
	{add.f16 %rs2149,%rs2146,%rs6;
}
	// end inline asm
	// begin inline asm
	{add.f16 %rs2152,%rs2149,%rs6;
}
	// end inline asm
	// begin inline asm
	{add.f16 %rs2155,%rs2152,%rs6;
}
	// end inline asm
	// begin inline asm
	{add.f16 %rs2158,%rs2155,%rs6;
}
	// end inline asm
	// begin inline asm
	{add.f16 %rs2161,%rs2158,%rs6;
}
	// end inline asm
	// begin inline asm
	{add.f16 %rs2164,%rs2161,%rs6;
}
	// end inline asm
	// begin inline asm
	{add.f16 %rs2167,%rs2164,%rs6;
}
	// end inline asm
	// begin inline asm
	{add.f16 %rs2170,%rs2167,%rs6;
}
	// end inline asm
	// begin inline asm
	{add.f16 %rs2173,%rs2170,%rs6;
}
	// end inline asm
	// begin inline asm
	{add.f16 %rs2176,%rs2173,%rs6;
}
	// end inline asm
	// begin inline asm
	{add.f16 %rs2179,%rs2176,%rs6;
}
	// end inline asm
	// begin inline asm
	{add.f16 %rs2182,%rs2179,%rs6;
}
	// end inline asm
	// begin inline asm
	{add.f16 %rs2185,%rs2182,%rs6;
}
	// end inline asm
	// begin inline asm
	{add.f16 %rs2188,%rs2185,%rs6;
}
	// end inline asm
	// begin inline asm
	{add.f16 %rs2191,%rs2188,%rs6;
}
	// end inline asm
	// begin inline asm
	{add.f16 %rs2194,%rs2191,%rs6;
}
	// end inline asm
	// begin inline asm
	{add.f16 %rs2197,%rs2194,%rs6;
}
	// end inline asm
	// begin inline asm
	{add.f16 %rs2200,%rs2197,%rs6;
}
	// end inline asm
	// begin inline asm
	{add.f16 %rs2203,%rs2200,%rs6;
}
	// end inline asm
	// begin inline asm
	{add.f16 %rs2206,%rs2203,%rs6;
}
	// end inline asm
	// begin inline asm
	{add.f16 %rs2209,%rs2206,%rs6;
}
	// end inline asm
	// begin inline asm
	{add.f16 %rs2212,%rs2209,%rs6;
}
	// end inline asm
	// begin inline asm
	{add.f16 %rs2215,%rs2212,%rs6;
}
	// end inline asm
	// begin inline asm
	{add.f16 %rs2218,%rs2215,%rs6;
}
	// end inline asm
	// begin inline asm
	{add.f16 %rs2221,%rs2218,%rs6;
}
	// end inline asm
	// begin inline asm
	{add.f16 %rs2224,%rs2221,%rs6;
}
	// end inline asm
	// begin inline asm
	{add.f16 %rs2227,%rs2224,%rs6;
}
	// end inline asm
	// begin inline asm
	{add.f16 %rs2230,%rs2227,%rs6;
}
	// end inline asm
	// begin inline asm
	{add.f16 %rs2233,%rs2230,%rs6;
}
	// end inline asm
	// begin inline asm
	{add.f16 %rs2236,%rs2233,%rs6;
}
	// end inline asm
	// begin inline asm
	{add.f16 %rs2239,%rs2236,%rs6;
}
	// end inline asm
	// begin inline asm
	{add.f16 %rs2242,%rs2239,%rs6;
}
	// end inline asm
	// begin inline asm
	{add.f16 %rs2245,%rs2242,%rs6;
}
	// end inline asm
	// begin inline asm
	{add.f16 %rs2248,%rs2245,%rs6;
}
	// end inline asm
	// begin inline asm
	{add.f16 %rs2251,%rs2248,%rs6;
}
	// end inline asm
	// begin inline asm
	{add.f16 %rs2254,%rs2251,%rs6;
}
	// end inline asm
	// begin inline asm
	{add.f16 %rs2257,%rs2254,%rs6;
}
	// end inline asm
	// begin inline asm
	{add.f16 %rs2260,%rs2257,%rs6;
}
	// end inline asm
	// begin inline asm
	{add.f16 %rs2263,%rs2260,%rs6;
}
	// end inline asm
	// begin inline asm
	{add.f16 %rs2266,%rs2263,%rs6;
}
	// end inline asm
	// begin inline asm
	{add.f16 %rs2269,%rs2266,%rs6;
}
	// end inline asm
	// begin inline asm
	{add.f16 %rs2272,%rs2269,%rs6;
}
	// end inline asm
	// begin inline asm
	{add.f16 %rs2275,%rs2272,%rs6;
}
	// end inline asm
	// begin inline asm
	{add.f16 %rs2278,%rs2275,%rs6;
}
	// end inline asm
	// begin inline asm
	{add.f16 %rs2281,%rs2278,%rs6;
}
	// end inline asm
	// begin inline asm
	{add.f16 %rs2284,%rs2281,%rs6;
}
	// end inline asm
	// begin inline asm
	{add.f16 %rs2287,%rs2284,%rs6;
}
	// end inline asm
	// begin inline asm
	{add.f16 %rs2290,%rs2287,%rs6;
}
	// end inline asm
	// begin inline asm
	{add.f16 %rs2293,%rs2290,%rs6;
}
	// end inline asm
	// begin inline asm
	{add.f16 %rs2296,%rs2293,%rs6;
}
	// end inline asm
	// begin inline asm
	{add.f16 %rs2299,%rs2296,%rs6;
}
	// end inline asm
	// begin inline asm
	{add.f16 %rs2302,%rs2299,%rs6;
}
	// end inline asm
	// begin inline asm
	{add.f16 %rs2305,%rs2302,%rs6;
}
	// end inline asm
	// begin inline asm
	{add.f16 %rs2308,%rs2305,%rs6;
}
	// end inline asm
	// begin inline asm
	{add.f16 %rs2311,%rs2308,%rs6;
}
	// end inline asm
	// begin inline asm
	{add.f16 %rs2314,%rs2311,%rs6;
}
	// end inline asm
	// begin inline asm
	{add.f16 %rs2317,%rs2314,%rs6;
}
	// end inline asm
	// begin inline asm
	{add.f16 %rs2320,%rs2317,%rs6;
}
	// end inline asm
	// begin inline asm
	{add.f16 %rs2323,%rs2320,%rs6;
}
	// end inline asm
	// begin inline asm
	{add.f16 %rs2326,%rs2323,%rs6;
}
	// end inline asm
	// begin inline asm
	{add.f16 %rs2329,%rs2326,%rs6;
}
	// end inline asm
	// begin inline asm
	{add.f16 %rs2332,%rs2329,%rs6;
}
	// end inline asm
	// begin inline asm
	{add.f16 %rs2335,%rs2332,%rs6;
}
	// end inline asm
	// begin inline asm
	{add.f16 %rs2338,%rs2335,%rs6;
}
	// end inline asm
	// begin inline asm
	{add.f16 %rs2341,%rs2338,%rs6;
}
	// end inline asm
	// begin inline asm
	{add.f16 %rs2344,%rs2341,%rs6;
}
	// end inline asm
	// begin inline asm
	{add.f16 %rs2347,%rs2344,%rs6;
}
	// end inline asm
	// begin inline asm
	{add.f16 %rs2350,%rs2347,%rs6;
}
	// end inline asm
	// begin inline asm
	{add.f16 %rs2353,%rs2350,%rs6;
}
	// end inline asm
	// begin inline asm
	{add.f16 %rs2356,%rs2353,%rs6;
}
	// end inline asm
	// begin inline asm
	{add.f16 %rs2359,%rs2356,%rs6;
}
	// end inline asm
	// begin inline asm
	{add.f16 %rs2362,%rs2359,%rs6;
}
	// end inline asm
	// begin inline asm
	{add.f16 %rs2365,%rs2362,%rs6;
}
	// end inline asm
	// begin inline asm
	{add.f16 %rs2368,%rs2365,%rs6;
}
	// end inline asm
	// begin inline asm
	{add.f16 %rs2371,%rs2368,%rs6;
}
	// end inline asm
	// begin inline asm
	{add.f16 %rs2374,%rs2371,%rs6;
}
	// end inline asm
	// begin inline asm
	{add.f16 %rs2377,%rs2374,%rs6;
}
	// end inline asm
	// begin inline asm
	{add.f16 %rs2380,%rs2377,%rs6;
}
	// end inline asm
	// begin inline asm
	{add.f16 %rs2383,%rs2380,%rs6;
}
	// end inline asm
	// begin inline asm
	{add.f16 %rs2386,%rs2383,%rs6;
}
	// end inline asm
	// begin inline asm
	{add.f16 %rs2389,%rs2386,%rs6;
}
	// end inline asm
	// begin inline asm
	{add.f16 %rs2392,%rs2389,%rs6;
}
	// end inline asm
	// begin inline asm
	{add.f16 %rs2395,%rs2392,%rs6;
}
	// end inline asm
	// begin inline asm
	{add.f16 %rs2398,%rs2395,%rs6;
}
	// end inline asm
	// begin inline asm
	{add.f16 %rs2401,%rs2398,%rs6;
}
	// end inline asm
	// begin inline asm
	{add.f16 %rs2404,%rs2401,%rs6;
}
	// end inline asm
	// begin inline asm
	{add.f16 %rs2407,%rs2404,%rs6;
}
	// end inline asm
	// begin inline asm
	{add.f16 %rs2410,%rs2407,%rs6;
}
	// end inline asm
	// begin inline asm
	{add.f16 %rs2413,%rs2410,%rs6;
}
	// end inline asm
	// begin inline asm
	{add.f16 %rs2416,%rs2413,%rs6;
}
	// end inline asm
	// begin inline asm
	{add.f16 %rs2419,%rs2416,%rs6;
}
	// end inline asm
	// begin inline asm
	{add.f16 %rs2422,%rs2419,%rs6;
}
	// end inline asm
	// begin inline asm
	{add.f16 %rs2425,%rs2422,%rs6;
}
	// end inline asm
	// begin inline asm
	{add.f16 %rs2428,%rs2425,%rs6;
}
	// end inline asm
	// begin inline asm
	{add.f16 %rs2431,%rs2428,%rs6;
}
	// end inline asm
	// begin inline asm
	{add.f16 %rs2434,%rs2431,%rs6;
}
	// end inline asm
	// begin inline asm
	{add.f16 %rs2437,%rs2434,%rs6;
}
	// end inline asm
	// begin inline asm
	{add.f16 %rs2440,%rs2437,%rs6;
}
	// end inline asm
	// begin inline asm
	{add.f16 %rs2443,%rs2440,%rs6;
}
	// end inline asm
	// begin inline asm
	{add.f16 %rs2446,%rs2443,%rs6;
}
	// end inline asm
	// begin inline asm
	{add.f16 %rs2449,%rs2446,%rs6;
}
	// end inline asm
	// begin inline asm
	{add.f16 %rs2452,%rs2449,%rs6;
}
	// end inline asm
	// begin inline asm
	{add.f16 %rs2455,%rs2452,%rs6;
}
	// end inline asm
	// begin inline asm
	{add.f16 %rs2458,%rs2455,%rs6;
}
	// end inline asm
	// begin inline asm
	{add.f16 %rs2461,%rs2458,%rs6;
}
	// end inline asm
	// begin inline asm
	{add.f16 %rs2464,%rs2461,%rs6;
}
	// end inline asm
	// begin inline asm
	{add.f16 %rs2467,%rs2464,%rs6;
}
	// end inline asm
	// begin inline asm
	{add.f16 %rs2470,%rs2467,%rs6;
}
	// end inline asm
	// begin inline asm
	{add.f16 %rs2473,%rs2470,%rs6;
}
	// end inline asm
	// begin inline asm
	{add.f16 %rs2476,%rs2473,%rs6;
}
	// end inline asm
	// begin inline asm
	{add.f16 %rs2479,%rs2476,%rs6;
}
	// end inline asm
	// begin inline asm
	{add.f16 %rs2482,%rs2479,%rs6;
}
	// end inline asm
	// begin inline asm
	{add.f16 %rs2485,%rs2482,%rs6;
}
	// end inline asm
	// begin inline asm
	{add.f16 %rs2488,%rs2485,%rs6;
}
	// end inline asm
	// begin inline asm
	{add.f16 %rs2491,%rs2488,%rs6;
}
	// end inline asm
	// begin inline asm
	{add.f16 %rs2494,%rs2491,%rs6;
}
	// end inline asm
	// begin inline asm
	{add.f16 %rs2497,%rs2494,%rs6;
}
	// end inline asm
	// begin inline asm
	{add.f16 %rs2500,%rs2497,%rs6;
}
	// end inline asm
	// begin inline asm
	{add.f16 %rs2503,%rs2500,%rs6;
}
	// end inline asm
	// begin inline asm
	{add.f16 %rs2506,%rs2503,%rs6;
}
	// end inline asm
	// begin inline asm
	{add.f16 %rs2509,%rs2506,%rs6;
}
	// end inline asm
	// begin inline asm
	{add.f16 %rs2512,%rs2509,%rs6;
}
	// end inline asm
	// begin inline asm
	{add.f16 %rs2515,%rs2512,%rs6;
}
	// end inline asm
	// begin inline asm
	{add.f16 %rs2518,%rs2515,%rs6;
}
	// end inline asm
	// begin inline asm
	{add.f16 %rs2521,%rs2518,%rs6;
}
	// end inline asm
	// begin inline asm
	{add.f16 %rs2524,%rs2521,%rs6;
}
	// end inline asm
	// begin inline asm
	{add.f16 %rs2527,%rs2524,%rs6;
}
	// end inline asm
	// begin inline asm
	{add.f16 %rs2530,%rs2527,%rs6;
}
	// end inline asm
	// begin inline asm
	{add.f16 %rs2533,%rs2530,%rs6;
}
	// end inline asm
	// begin inline asm
	{add.f16 %rs2536,%rs2533,%rs6;
}
	// end inline asm
	// begin inline asm
	{add.f16 %rs2539,%rs2536,%rs6;
}
	// end inline asm
	// begin inline asm
	{add.f16 %rs2542,%rs2539,%rs6;
}
	// end inline asm
	// begin inline asm
	{add.f16 %rs2545,%rs2542,%rs6;
}
	// end inline asm
	// begin inline asm
	{add.f16 %rs2548,%rs2545,%rs6;
}
	// end inline asm
	// begin inline asm
	{add.f16 %rs2551,%rs2548,%rs6;
}
	// end inline asm
	// begin inline asm
	{add.f16 %rs2554,%rs2551,%rs6;
}
	// end inline asm
	// begin inline asm
	{add.f16 %rs2557,%rs2554,%rs6;
}
	// end inline asm
	// begin inline asm
	{add.f16 %rs2560,%rs2557,%rs6;
}
	// end inline asm
	// begin inline asm
	{add.f16 %rs2563,%rs2560,%rs6;
}
	// end inline asm
	// begin inline asm
	{add.f16 %rs2566,%rs2563,%rs6;
}
	// end inline asm
	// begin inline asm
	{add.f16 %rs2569,%rs2566,%rs6;
}
	// end inline asm
	// begin inline asm
	{add.f16 %rs2572,%rs2569,%rs6;
}
	// end inline asm
	// begin inline asm
	{add.f16 %rs2575,%rs2572,%rs6;
}
	// end inline asm
	// begin inline asm
	{add.f16 %rs2578,%rs2575,%rs6;
}
	// end inline asm
	// begin inline asm
	{add.f16 %rs2581,%rs2578,%rs6;
}
	// end inline asm
	// begin inline asm
	{add.f16 %rs2584,%rs2581,%rs6;
}
	// end inline asm
	// begin inline asm
	{add.f16 %rs2587,%rs2584,%rs6;
}
	// end inline asm
	// begin inline asm
	{add.f16 %rs2590,%rs2587,%rs6;
}
	// end inline asm
	// begin inline asm
	{add.f16 %rs2593,%rs2590,%rs6;
}
	// end inline asm
	// begin inline asm
	{add.f16 %rs2596,%rs2593,%rs6;
}
	// end inline asm
	// begin inline asm
	{add.f16 %rs2599,%rs2596,%rs6;
}
	// end inline asm
	// begin inline asm
	{add.f16 %rs2602,%rs2599,%rs6;
}
	// end inline asm
	// begin inline asm
	{add.f16 %rs2605,%rs2602,%rs6;
}
	// end inline asm
	// begin inline asm
	{add.f16 %rs2608,%rs2605,%rs6;
}
	// end inline asm
	// begin inline asm
	{add.f16 %rs2611,%rs2608,%rs6;
}
	// end inline asm
	// begin inline asm
	{add.f16 %rs2614,%rs2611,%rs6;
}
	// end inline asm
	// begin inline asm
	{add.f16 %rs2617,%rs2614,%rs6;
}
	// end inline asm
	// begin inline asm
	{add.f16 %rs2620,%rs2617,%rs6;
}
	// end inline asm
	// begin inline asm
	{add.f16 %rs2623,%rs2620,%rs6;
}
	// end inline asm
	// begin inline asm
	{add.f16 %rs2626,%rs2623,%rs6;
}
	// end inline asm
	// begin inline asm
	{add.f16 %rs2629,%rs2626,%rs6;
}
	// end inline asm
	// begin inline asm
	{add.f16 %rs2632,%rs2629,%rs6;
}
	// end inline asm
	// begin inline asm
	{add.f16 %rs2635,%rs2632,%rs6;
}
	// end inline asm
	// begin inline asm
	{add.f16 %rs2638,%rs2635,%rs6;
}
	// end inline asm
	// begin inline asm
	{add.f16 %rs2641,%rs2638,%rs6;
}
	// end inline asm
	// begin inline asm
	{add.f16 %rs2644,%rs2641,%rs6;
}
	// end inline asm
	// begin inline asm
	{add.f16 %rs2647,%rs2644,%rs6;
}
	// end inline asm
	// begin inline asm
	{add.f16 %rs2650,%rs2647,%rs6;
}
	// end inline asm
	// begin inline asm
	{add.f16 %rs2653,%rs2650,%rs6;
}
	// end inline asm
	// begin inline asm
	{add.f16 %rs2656,%rs2653,%rs6;
}
	// end inline asm
	// begin inline asm
	{add.f16 %rs2659,%rs2656,%rs6;
}
	// end inline asm
	// begin inline asm
	{add.f16 %rs2662,%rs2659,%rs6;
}
	// end inline asm
	// begin inline asm
	{add.f16 %rs2665,%rs2662,%rs6;
}
	// end inline asm
	// begin inline asm
	{add.f16 %rs2668,%rs2665,%rs6;
}
	// end inline asm
	// begin inline asm
	{add.f16 %rs2671,%rs2668,%rs6;
}
	// end inline asm
	// begin inline asm
	{add.f16 %rs2674,%rs2671,%rs6;
}
	// end inline asm
	// begin inline asm
	{add.f16 %rs2677,%rs2674,%rs6;
}
	// end inline asm
	// begin inline asm
	{add.f16 %rs2680,%rs2677,%rs6;
}
	// end inline asm
	// begin inline asm
	{add.f16 %rs2683,%rs2680,%rs6;
}
	// end inline asm
	// begin inline asm
	{add.f16 %rs2686,%rs2683,%rs6;
}
	// end inline asm
	// begin inline asm
	{add.f16 %rs2689,%rs2686,%rs6;
}
	// end inline asm
	// begin inline asm
	{add.f16 %rs2692,%rs2689,%rs6;
}
	// end inline asm
	// begin inline asm
	{add.f16 %rs2695,%rs2692,%rs6;
}
	// end inline asm
	// begin inline asm
	{add.f16 %rs2698,%rs2695,%rs6;
}
	// end inline asm
	// begin inline asm
	{add.f16 %rs2701,%rs2698,%rs6;
}
	// end inline asm
	// begin inline asm
	{add.f16 %rs2704,%rs2701,%rs6;
}
	// end inline asm
	// begin inline asm
	{add.f16 %rs2707,%rs2704,%rs6;
}
	// end inline asm
	// begin inline asm
	{add.f16 %rs2710,%rs2707,%rs6;
}
	// end inline asm
	// begin inline asm
	{add.f16 %rs2713,%rs2710,%rs6;
}
	// end inline asm
	// begin inline asm
	{add.f16 %rs2716,%rs2713,%rs6;
}
	// end inline asm
	// begin inline asm
	{add.f16 %rs2719,%rs2716,%rs6;
}
	// end inline asm
	// begin inline asm
	{add.f16 %rs2722,%rs2719,%rs6;
}
	// end inline asm
	// begin inline asm
	{add.f16 %rs2725,%rs2722,%rs6;
}
	// end inline asm
	// begin inline asm
	{add.f16 %rs2728,%rs2725,%rs6;
}
	// end inline asm
	// begin inline asm
	{add.f16 %rs2731,%rs2728,%rs6;
}
	// end inline asm
	// begin inline asm
	{add.f16 %rs2734,%rs2731,%rs6;
}
	// end inline asm
	// begin inline asm
	{add.f16 %rs2737,%rs2734,%rs6;
}
	// end inline asm
	// begin inline asm
	{add.f16 %rs2740,%rs2737,%rs6;
}
	// end inline asm
	// begin inline asm
	{add.f16 %rs2743,%rs2740,%rs6;
}
	// end inline asm
	// begin inline asm
	{add.f16 %rs2746,%rs2743,%rs6;
}
	// end inline asm
	// begin inline asm
	{add.f16 %rs2749,%rs2746,%rs6;
}
	// end inline asm
	// begin inline asm
	{add.f16 %rs2752,%rs2749,%rs6;
}
	// end inline asm
	// begin inline asm
	{add.f16 %rs2755,%rs2752,%rs6;
}
	// end inline asm
	// begin inline asm
	{add.f16 %rs2758,%rs2755,%rs6;
}
	// end inline asm
	// begin inline asm
	{add.f16 %rs2761,%rs2758,%rs6;
}
	// end inline asm
	// begin inline asm
	{add.f16 %rs2764,%rs2761,%rs6;
}
	// end inline asm
	// begin inline asm
	{add.f16 %rs2767,%rs2764,%rs6;
}
	// end inline asm
	// begin inline asm
	{add.f16 %rs2770,%rs2767,%rs6;
}
	// end inline asm
	// begin inline asm
	{add.f16 %rs2773,%rs2770,%rs6;
}
	// end inline asm
	// begin inline asm
	{add.f16 %rs2776,%rs2773,%rs6;
}
	// end inline asm
	// begin inline asm
	{add.f16 %rs2779,%rs2776,%rs6;
}
	// end inline asm
	// begin inline asm
	{add.f16 %rs2782,%rs2779,%rs6;
}
	// end inline asm
	// begin inline asm
	{add.f16 %rs2785,%rs2782,%rs6;
}
	// end inline asm
	// begin inline asm
	{add.f16 %rs2788,%rs2785,%rs6;
}
	// end inline asm
	// begin inline asm
	{add.f16 %rs2791,%rs2788,%rs6;
}
	// end inline asm
	// begin inline asm
	{add.f16 %rs2794,%rs2791,%rs6;
}
	// end inline asm
	// begin inline asm
	{add.f16 %rs2797,%rs2794,%rs6;
}
	// end inline asm
	// begin inline asm
	{add.f16 %rs2800,%rs2797,%rs6;
}
	// end inline asm
	// begin inline asm
	{add.f16 %rs2803,%rs2800,%rs6;
}
	// end inline asm
	// begin inline asm
	{add.f16 %rs2806,%rs2803,%rs6;
}
	// end inline asm
	// begin inline asm
	{add.f16 %rs2809,%rs2806,%rs6;
}
	// end inline asm
	// begin inline asm
	{add.f16 %rs2812,%rs2809,%rs6;
}
	// end inline asm
	// begin inline asm
	{add.f16 %rs2815,%rs2812,%rs6;
}
	// end inline asm
	// begin inline asm
	{add.f16 %rs2818,%rs2815,%rs6;
}
	// end inline asm
	// begin inline asm
	{add.f16 %rs2821,%rs2818,%rs6;
}
	// end inline asm
	// begin inline asm
	{add.f16 %rs2824,%rs2821,%rs6;
}
	// end inline asm
	// begin inline asm
	{add.f16 %rs2827,%rs2824,%rs6;
}
	// end inline asm
	// begin inline asm
	{add.f16 %rs2830,%rs2827,%rs6;
}
	// end inline asm
	// begin inline asm
	{add.f16 %rs2833,%rs2830,%rs6;
}
	// end inline asm
	// begin inline asm
	{add.f16 %rs2836,%rs2833,%rs6;
}
	// end inline asm
	// begin inline asm
	{add.f16 %rs2839,%rs2836,%rs6;
}
	// end inline asm
	// begin inline asm
	{add.f16 %rs2842,%rs2839,%rs6;
}
	// end inline asm
	// begin inline asm
	{add.f16 %rs2845,%rs2842,%rs6;
}
	// end inline asm
	// begin inline asm
	{add.f16 %rs2848,%rs2845,%rs6;
}
	// end inline asm
	// begin inline asm
	{add.f16 %rs2851,%rs2848,%rs6;
}
	// end inline asm
	// begin inline asm
	{add.f16 %rs2854,%rs2851,%rs6;
}
	// end inline asm
	// begin inline asm
	{add.f16 %rs2857,%rs2854,%rs6;
}
	// end inline asm
	// begin inline asm
	{add.f16 %rs2860,%rs2857,%rs6;
}
	// end inline asm
	// begin inline asm
	{add.f16 %rs2863,%rs2860,%rs6;
}
	// end inline asm
	// begin inline asm
	{add.f16 %rs2866,%rs2863,%rs6;
}
	// end inline asm
	// begin inline asm
	{add.f16 %rs2869,%rs2866,%rs6;
}
	// end inline asm
	// begin inline asm
	{add.f16 %rs2872,%rs2869,%rs6;
}
	// end inline asm
	// begin inline asm
	{add.f16 %rs2875,%rs2872,%rs6;
}
	// end inline asm
	// begin inline asm
	{add.f16 %rs2878,%rs2875,%rs6;
}
	// end inline asm
	// begin inline asm
	{add.f16 %rs2881,%rs2878,%rs6;
}
	// end inline asm
	// begin inline asm
	{add.f16 %rs2884,%rs2881,%rs6;
}
	// end inline asm
	// begin inline asm
	{add.f16 %rs2887,%rs2884,%rs6;
}
	// end inline asm
	// begin inline asm
	{add.f16 %rs2890,%rs2887,%rs6;
}
	// end inline asm
	// begin inline asm
	{add.f16 %rs2893,%rs2890,%rs6;
}
	// end inline asm
	// begin inline asm
	{add.f16 %rs2896,%rs2893,%rs6;
}
	// end inline asm
	// begin inline asm
	{add.f16 %rs2899,%rs2896,%rs6;
}
	// end inline asm
	// begin inline asm
	{add.f16 %rs2902,%rs2899,%rs6;
}
	// end inline asm
	// begin inline asm
	{add.f16 %rs2905,%rs2902,%rs6;
}
	// end inline asm
	// begin inline asm
	{add.f16 %rs2908,%rs2905,%rs6;
}
	// end inline asm
	// begin inline asm
	{add.f16 %rs2911,%rs2908,%rs6;
}
	// end inline asm
	// begin inline asm
	{add.f16 %rs2914,%rs2911,%rs6;
}
	// end inline asm
	// begin inline asm
	{add.f16 %rs2917,%rs2914,%rs6;
}
	// end inline asm
	// begin inline asm
	{add.f16 %rs2920,%rs2917,%rs6;
}
	// end inline asm
	// begin inline asm
	{add.f16 %rs2923,%rs2920,%rs6;
}
	// end inline asm
	// begin inline asm
	{add.f16 %rs2926,%rs2923,%rs6;
}
	// end inline asm
	// begin inline asm
	{add.f16 %rs2929,%rs2926,%rs6;
}
	// end inline asm
	// begin inline asm
	{add.f16 %rs2932,%rs2929,%rs6;
}
	// end inline asm
	// begin inline asm
	{add.f16 %rs2935,%rs2932,%rs6;
}
	// end inline asm
	// begin inline asm
	{add.f16 %rs2938,%rs2935,%rs6;
}
	// end inline asm
	// begin inline asm
	{add.f16 %rs2941,%rs2938,%rs6;
}
	// end inline asm
	// begin inline asm
	{add.f16 %rs2944,%rs2941,%rs6;
}
	// end inline asm
	// begin inline asm
	{add.f16 %rs2947,%rs2944,%rs6;
}
	// end inline asm
	// begin inline asm
	{add.f16 %rs2950,%rs2947,%rs6;
}
	// end inline asm
	// begin inline asm
	{add.f16 %rs2953,%rs2950,%rs6;
}
	// end inline asm
	// begin inline asm
	{add.f16 %rs2956,%rs2953,%rs6;
}
	// end inline asm
	// begin inline asm
	{add.f16 %rs2959,%rs2956,%rs6;
}
	// end inline asm
	// begin inline asm
	{add.f16 %rs2962,%rs2959,%rs6;
}
	// end inline asm
	// begin inline asm
	{add.f16 %rs2965,%rs2962,%rs6;
}
	// end inline asm
	// begin inline asm
	{add.f16 %rs2968,%rs2965,%rs6;
}
	// end inline asm
	// begin inline asm
	{add.f16 %rs2971,%rs2968,%rs6;
}
	// end inline asm
	// begin inline asm
	{add.f16 %rs2974,%rs2971,%rs6;
}
	// end inline asm
	// begin inline asm
	{add.f16 %rs2977,%rs2974,%rs6;
}
	// end inline asm
	// begin inline asm
	{add.f16 %rs2980,%rs2977,%rs6;
}
	// end inline asm
	// begin inline asm
	{add.f16 %rs2983,%rs2980,%rs6;
}
	// end inline asm
	// begin inline asm
	{add.f16 %rs2986,%rs2983,%rs6;
}
	// end inline asm
	// begin inline asm
	{add.f16 %rs2989,%rs2986,%rs6;
}
	// end inline asm
	// begin inline asm
	{add.f16 %rs2992,%rs2989,%rs6;
}
	// end inline asm
	// begin inline asm
	{add.f16 %rs2995,%rs2992,%rs6;
}
	// end inline asm
	// begin inline asm
	{add.f16 %rs2998,%rs2995,%rs6;
}
	// end inline asm
	// begin inline asm
	{add.f16 %rs3001,%rs2998,%rs6;
}
	// end inline asm
	// begin inline asm
	{add.f16 %rs3004,%rs3001,%rs6;
}
	// end inline asm
	// begin inline asm
	{add.f16 %rs3007,%rs3004,%rs6;
}
	// end inline asm
	// begin inline asm
	{add.f16 %rs3010,%rs3007,%rs6;
}
	// end inline asm
	// begin inline asm
	{add.f16 %rs3013,%rs3010,%rs6;
}
	// end inline asm
	// begin inline asm
	{add.f16 %rs3016,%rs3013,%rs6;
}
	// end inline asm
	// begin inline asm
	{add.f16 %rs3019,%rs3016,%rs6;
}
	// end inline asm
	// begin inline asm
	{add.f16 %rs3022,%rs3019,%rs6;
}
	// end inline asm
	// begin inline asm
	{add.f16 %rs3025,%rs3022,%rs6;
}
	// end inline asm
	// begin inline asm
	{add.f16 %rs3028,%rs3025,%rs6;
}
	// end inline asm
	// begin inline asm
	{add.f16 %rs3031,%rs3028,%rs6;
}
	// end inline asm
	// begin inline asm
	{add.f16 %rs3034,%rs3031,%rs6;
}
	// end inline asm
	// begin inline asm
	{add.f16 %rs3037,%rs3034,%rs6;
}
	// end inline asm
	// begin inline asm
	{add.f16 %rs3040,%rs3037,%rs6;
}
	// end inline asm
	// begin inline asm
	{add.f16 %rs3043,%rs3040,%rs6;
}
	// end inline asm
	// begin inline asm
	{add.f16 %rs3046,%rs3043,%rs6;
}
	// end inline asm
	// begin inline asm
	{add.f16 %rs3049,%rs3046,%rs6;
}
	// end inline asm
	// begin inline asm
	{add.f16 %rs3052,%rs3049,%rs6;
}
	// end inline asm
	// begin inline asm
	{add.f16 %rs3055,%rs3052,%rs6;
}
	// end inline asm
	// begin inline asm
	{add.f16 %rs3058,%rs3055,%rs6;
}
	// end inline asm
	// begin inline asm
	{add.f16 %rs3061,%rs3058,%rs6;
}
	// end inline asm
	// begin inline asm
	{add.f16 %rs3064,%rs3061,%rs6;
}
	// end inline asm
	// begin inline asm
	{add.f16 %rs3067,%rs3064,%rs6;
}
	// end inline asm
	// begin inline asm
	{add.f16 %rs3070,%rs3067,%rs6;
}
	// end inline asm
	// begin inline asm
	{add.f16 %rs3073,%rs3070,%rs6;
}
	// end inline asm
	// begin inline asm
	{add.f16 %rs3076,%rs3073,%rs6;
}
	// end inline asm
	// begin inline asm
	{add.f16 %rs3079,%rs3076,%rs6;
}
	// end inline asm
	// begin inline asm
	{add.f16 %rs3082,%rs3079,%rs6;
}
	// end inline asm
	// begin inline asm
	{add.f16 %rs3085,%rs3082,%rs6;
}
	// end inline asm
	// begin inline asm
	{add.f16 %rs3088,%rs3085,%rs6;
}
	// end inline asm
	// begin inline asm
	{add.f16 %rs3091,%rs3088,%rs6;
}
	// end inline asm
	// begin inline asm
	{add.f16 %rs3094,%rs3091,%rs6;
}
	// end inline asm
	// begin inline asm
	{add.f16 %rs3097,%rs3094,%rs6;
}
	// end inline asm
	// begin inline asm
	{add.f16 %rs3100,%rs3097,%rs6;
}
	// end inline asm
	// begin inline asm
	{add.f16 %rs3103,%rs3100,%rs6;
}
	// end inline asm
	// begin inline asm
	{add.f16 %rs3106,%rs3103,%rs6;
}
	// end inline asm
	// begin inline asm
	{add.f16 %rs3109,%rs3106,%rs6;
}
	// end inline asm
	// begin inline asm
	{add.f16 %rs3112,%rs3109,%rs6;
}
	// end inline asm
	// begin inline asm
	{add.f16 %rs3115,%rs3112,%rs6;
}
	// end inline asm
	// begin inline asm
	{add.f16 %rs3118,%rs3115,%rs6;
}
	// end inline asm
	// begin inline asm
	{add.f16 %rs3121,%rs3118,%rs6;
}
	// end inline asm
	// begin inline asm
	{add.f16 %rs3124,%rs3121,%rs6;
}
	// end inline asm
	// begin inline asm
	{add.f16 %rs3127,%rs3124,%rs6;
}
	// end inline asm
	// begin inline asm
	{add.f16 %rs3130,%rs3127,%rs6;
}
	// end inline asm
	// begin inline asm
	{add.f16 %rs3133,%rs3130,%rs6;
}
	// end inline asm
	// begin inline asm
	{add.f16 %rs3136,%rs3133,%rs6;
}
	// end inline asm
	// begin inline asm
	{add.f16 %rs3139,%rs3136,%rs6;
}
	// end inline asm
	// begin inline asm
	{add.f16 %rs3142,%rs3139,%rs6;
}
	// end inline asm
	// begin inline asm
	{add.f16 %rs3145,%rs3142,%rs6;
}
	// end inline asm
	// begin inline asm
	{add.f16 %rs3148,%rs3145,%rs6;
}
	// end inline asm
	// begin inline asm
	{add.f16 %rs3151,%rs3148,%rs6;
}
	// end inline asm
	// begin inline asm
	{add.f16 %rs3154,%rs3151,%rs6;
}
	// end inline asm
	// begin inline asm
	{add.f16 %rs3157,%rs3154,%rs6;
}
	// end inline asm
	// begin inline asm
	{add.f16 %rs3160,%rs3157,%rs6;
}
	// end inline asm
	// begin inline asm
	{add.f16 %rs3163,%rs3160,%rs6;
}
	// end inline asm
	// begin inline asm
	{add.f16 %rs3166,%rs3163,%rs6;
}
	// end inline asm
	// begin inline asm
	{add.f16 %rs3169,%rs3166,%rs6;
}
	// end inline asm
	// begin inline asm
	{add.f16 %rs3172,%rs3169,%rs6;
}
	// end inline asm
	// begin inline asm
	{add.f16 %rs3175,%rs3172,%rs6;
}
	// end inline asm
	// begin inline asm
	{add.f16 %rs3178,%rs3175,%rs6;
}
	// end inline asm
	// begin inline asm
	{add.f16 %rs3181,%rs3178,%rs6;
}
	// end inline asm
	// begin inline asm
	{add.f16 %rs3184,%rs3181,%rs6;
}
	// end inline asm
	// begin inline asm
	{add.f16 %rs3187,%rs3184,%rs6;
}
	// end inline asm
	// begin inline asm
	{add.f16 %rs3190,%rs3187,%rs6;
}
	// end inline asm
	// begin inline asm
	{add.f16 %rs3193,%rs3190,%rs6;
}
	// end inline asm
	// begin inline asm
	{add.f16 %rs3196,%rs3193,%rs6;
}
	// end inline asm
	// begin inline asm
	{add.f16 %rs3199,%rs3196,%rs6;
}
	// end inline asm
	// begin inline asm
	{add.f16 %rs3202,%rs3199,%rs6;
}
	// end inline asm
	// begin inline asm
	{add.f16 %rs3205,%rs3202,%rs6;
}
	// end inline asm
	// begin inline asm
	{add.f16 %rs3208,%rs3205,%rs6;
}
	// end inline asm
	// begin inline asm
	{add.f16 %rs3211,%rs3208,%rs6;
}
	// end inline asm
	// begin inline asm
	{add.f16 %rs3214,%rs3211,%rs6;
}
	// end inline asm
	// begin inline asm
	{add.f16 %rs3217,%rs3214,%rs6;
}
	// end inline asm
	// begin inline asm
	{add.f16 %rs3220,%rs3217,%rs6;
}
	// end inline asm
	// begin inline asm
	{add.f16 %rs3223,%rs3220,%rs6;
}
	// end inline asm
	// begin inline asm
	{add.f16 %rs3226,%rs3223,%rs6;
}
	// end inline asm
	// begin inline asm
	{add.f16 %rs3229,%rs3226,%rs6;
}
	// end inline asm
	// begin inline asm
	{add.f16 %rs3232,%rs3229,%rs6;
}
	// end inline asm
	// begin inline asm
	{add.f16 %rs3235,%rs3232,%rs6;
}
	// end inline asm
	// begin inline asm
	{add.f16 %rs3238,%rs3235,%rs6;
}
	// end inline asm
	// begin inline asm
	{add.f16 %rs3241,%rs3238,%rs6;
}
	// end inline asm
	// begin inline asm
	{add.f16 %rs3244,%rs3241,%rs6;
}
	// end inline asm
	// begin inline asm
	{add.f16 %rs3247,%rs3244,%rs6;
}
	// end inline asm
	// begin inline asm
	{add.f16 %rs3250,%rs3247,%rs6;
}
	// end inline asm
	// begin inline asm
	{add.f16 %rs3253,%rs3250,%rs6;
}
	// end inline asm
	// begin inline asm
	{add.f16 %rs3256,%rs3253,%rs6;
}
	// end inline asm
	// begin inline asm
	{add.f16 %rs3259,%rs3256,%rs6;
}
	// end inline asm
	// begin inline asm
	{add.f16 %rs3262,%rs3259,%rs6;
}
	// end inline asm
	// begin inline asm
	{add.f16 %rs3265,%rs3262,%rs6;
}
	// end inline asm
	// begin inline asm
	{add.f16 %rs3268,%rs3265,%rs6;
}
	// end inline asm
	// begin inline asm
	{add.f16 %rs3271,%rs3268,%rs6;
}
	// end inline asm
	// begin inline asm
	{add.f16 %rs3274,%rs3271,%rs6;
}
	// end inline asm
	// begin inline asm
	{add.f16 %rs3277,%rs3274,%rs6;
}
	// end inline asm
	// begin inline asm
	{add.f16 %rs3280,%rs3277,%rs6;
}
	// end inline asm
	// begin inline asm
	{add.f16 %rs3283,%rs3280,%rs6;
}
	// end inline asm
	// begin inline asm
	{add.f16 %rs3286,%rs3283,%rs6;
}
	// end inline asm
	// begin inline asm
	{add.f16 %rs3289,%rs3286,%rs6;
}
	// end inline asm
	// begin inline asm
	{add.f16 %rs3292,%rs3289,%rs6;
}
	// end inline asm
	// begin inline asm
	{add.f16 %rs3295,%rs3292,%rs6;
}
	// end inline asm
	// begin inline asm
	{add.f16 %rs3298,%rs3295,%rs6;
}
	// end inline asm
	// begin inline asm
	{add.f16 %rs3301,%rs3298,%rs6;
}
	// end inline asm
	// begin inline asm
	{add.f16 %rs3304,%rs3301,%rs6;
}
	// end inline asm
	// begin inline asm
	{add.f16 %rs3307,%rs3304,%rs6;
}
	// end inline asm
	// begin inline asm
	{add.f16 %rs3310,%rs3307,%rs6;
}
	// end inline asm
	// begin inline asm
	{add.f16 %rs3313,%rs3310,%rs6;
}
	// end inline asm
	// begin inline asm
	{add.f16 %rs3316,%rs3313,%rs6;
}
	// end inline asm
	// begin inline asm
	{add.f16 %rs3319,%rs3316,%rs6;
}
	// end inline asm
	// begin inline asm
	{add.f16 %rs3322,%rs3319,%rs6;
}
	// end inline asm
	// begin inline asm
	{add.f16 %rs3325,%rs3322,%rs6;
}
	// end inline asm
	// begin inline asm
	{add.f16 %rs3328,%rs3325,%rs6;
}
	// end inline asm
	// begin inline asm
	{add.f16 %rs3331,%rs3328,%rs6;
}
	// end inline asm
	// begin inline asm
	{add.f16 %rs3334,%rs3331,%rs6;
}
	// end inline asm
	// begin inline asm
	{add.f16 %rs3337,%rs3334,%rs6;
}
	// end inline asm
	// begin inline asm
	{add.f16 %rs3340,%rs3337,%rs6;
}
	// end inline asm
	// begin inline asm
	{add.f16 %rs3343,%rs3340,%rs6;
}
	// end inline asm
	// begin inline asm
	{add.f16 %rs3346,%rs3343,%rs6;
}
	// end inline asm
	// begin inline asm
	{add.f16 %rs3349,%rs3346,%rs6;
}
	// end inline asm
	// begin inline asm
	{add.f16 %rs3352,%rs3349,%rs6;
}
	// end inline asm
	// begin inline asm
	{add.f16 %rs3355,%rs3352,%rs6;
}
	// end inline asm
	// begin inline asm
	{add.f16 %rs3358,%rs3355,%rs6;
}
	// end inline asm
	// begin inline asm
	{add.f16 %rs3361,%rs3358,%rs6;
}
	// end inline asm
	// begin inline asm
	{add.f16 %rs3364,%rs3361,%rs6;
}
	// end inline asm
	// begin inline asm
	{add.f16 %rs3367,%rs3364,%rs6;
}
	// end inline asm
	// begin inline asm
	{add.f16 %rs3370,%rs3367,%rs6;
}
	// end inline asm
	// begin inline asm
	{add.f16 %rs3373,%rs3370,%rs6;
}
	// end inline asm
	// begin inline asm
	{add.f16 %rs3376,%rs3373,%rs6;
}
	// end inline asm
	// begin inline asm
	{add.f16 %rs3379,%rs3376,%rs6;
}
	// end inline asm
	// begin inline asm
	{add.f16 %rs3382,%rs3379,%rs6;
}
	// end inline asm
	// begin inline asm
	{add.f16 %rs3385,%rs3382,%rs6;
}
	// end inline asm
	// begin inline asm
	{add.f16 %rs3388,%rs3385,%rs6;
}
	// end inline asm
	// begin inline asm
	{add.f16 %rs3391,%rs3388,%rs6;
}
	// end inline asm
	// begin inline asm
	{add.f16 %rs3394,%rs3391,%rs6;
}
	// end inline asm
	// begin inline asm
	{add.f16 %rs3397,%rs3394,%rs6;
}
	// end inline asm
	// begin inline asm
	{add.f16 %rs3400,%rs3397,%rs6;
}
	// end inline asm
	// begin inline asm
	{add.f16 %rs3403,%rs3400,%rs6;
}
	// end inline asm
	// begin inline asm
	{add.f16 %rs3406,%rs3403,%rs6;
}
	// end inline asm
	// begin inline asm
	{add.f16 %rs3409,%rs3406,%rs6;
}
	// end inline asm
	// begin inline asm
	{add.f16 %rs3412,%rs3409,%rs6;
}
	// end inline asm
	// begin inline asm
	{add.f16 %rs3415,%rs3412,%rs6;
}
	// end inline asm
	// begin inline asm
	{add.f16 %rs3418,%rs3415,%rs6;
}
	// end inline asm
	// begin inline asm
	{add.f16 %rs3421,%rs3418,%rs6;
}
	// end inline asm
	// begin inline asm
	{add.f16 %rs3424,%rs3421,%rs6;
}
	// end inline asm
	// begin inline asm
	{add.f16 %rs3427,%rs3424,%rs6;
}
	// end inline asm
	// begin inline asm
	{add.f16 %rs3430,%rs3427,%rs6;
}
	// end inline asm
	// begin inline asm
	{add.f16 %rs3433,%rs3430,%rs6;
}
	// end inline asm
	// begin inline asm
	{add.f16 %rs3436,%rs3433,%rs6;
}
	// end inline asm
	// begin inline asm
	{add.f16 %rs3439,%rs3436,%rs6;
}
	// end inline asm
	// begin inline asm
	{add.f16 %rs3442,%rs3439,%rs6;
}
	// end inline asm
	// begin inline asm
	{add.f16 %rs3445,%rs3442,%rs6;
}
	// end inline asm
	// begin inline asm
	{add.f16 %rs3448,%rs3445,%rs6;
}
	// end inline asm
	// begin inline asm
	{add.f16 %rs3451,%rs3448,%rs6;
}
	// end inline asm
	// begin inline asm
	{add.f16 %rs3454,%rs3451,%rs6;
}
	// end inline asm
	// begin inline asm
	{add.f16 %rs3457,%rs3454,%rs6;
}
	// end inline asm
	// begin inline asm
	{add.f16 %rs3460,%rs3457,%rs6;
}
	// end inline asm
	// begin inline asm
	{add.f16 %rs3463,%rs3460,%rs6;
}
	// end inline asm
	// begin inline asm
	{add.f16 %rs3466,%rs3463,%rs6;
}
	// end inline asm
	// begin inline asm
	{add.f16 %rs3469,%rs3466,%rs6;
}
	// end inline asm
	// begin inline asm
	{add.f16 %rs3472,%rs3469,%rs6;
}
	// end inline asm
	// begin inline asm
	{add.f16 %rs3475,%rs3472,%rs6;
}
	// end inline asm
	// begin inline asm
	{add.f16 %rs3478,%rs3475,%rs6;
}
	// end inline asm
	// begin inline asm
	{add.f16 %rs3481,%rs3478,%rs6;
}
	// end inline asm
	// begin inline asm
	{add.f16 %rs3484,%rs3481,%rs6;
}
	// end inline asm
	// begin inline asm
	{add.f16 %rs3487,%rs3484,%rs6;
}
	// end inline asm
	// begin inline asm
	{add.f16 %rs3490,%rs3487,%rs6;
}
	// end inline asm
	// begin inline asm
	{add.f16 %rs3493,%rs3490,%rs6;
}
	// end inline asm
	// begin inline asm
	{add.f16 %rs3496,%rs3493,%rs6;
}
	// end inline asm
	// begin inline asm
	{add.f16 %rs3499,%rs3496,%rs6;
}
	// end inline asm
	// begin inline asm
	{add.f16 %rs3502,%rs3499,%rs6;
}
	// end inline asm
	// begin inline asm
	{add.f16 %rs3505,%rs3502,%rs6;
}
	// end inline asm
	// begin inline asm
	{add.f16 %rs3508,%rs3505,%rs6;
}
	// end inline asm
	// begin inline asm
	{add.f16 %rs3511,%rs3508,%rs6;
}
	// end inline asm
	// begin inline asm
	{add.f16 %rs3514,%rs3511,%rs6;
}
	// end inline asm
	// begin inline asm
	{add.f16 %rs3517,%rs3514,%rs6;
}
	// end inline asm
	// begin inline asm
	{add.f16 %rs3520,%rs3517,%rs6;
}
	// end inline asm
	// begin inline asm
	{add.f16 %rs3523,%rs3520,%rs6;
}
	// end inline asm
	// begin inline asm
	{add.f16 %rs3526,%rs3523,%rs6;
}
	// end inline asm
	// begin inline asm
	{add.f16 %rs3529,%rs3526,%rs6;
}
	// end inline asm
	// begin inline asm
	{add.f16 %rs3532,%rs3529,%rs6;
}
	// end inline asm
	// begin inline asm
	{add.f16 %rs3535,%rs3532,%rs6;
}
	// end inline asm
	// begin inline asm
	{add.f16 %rs3538,%rs3535,%rs6;
}
	// end inline asm
	// begin inline asm
	{add.f16 %rs3541,%rs3538,%rs6;
}
	// end inline asm
	// begin inline asm
	{add.f16 %rs3544,%rs3541,%rs6;
}
	// end inline asm
	// begin inline asm
	{add.f16 %rs3547,%rs3544,%rs6;
}
	// end inline asm
	// begin inline asm
	{add.f16 %rs3550,%rs3547,%rs6;
}
	// end inline asm
	// begin inline asm
	{add.f16 %rs3553,%rs3550,%rs6;
}
	// end inline asm
	// begin inline asm
	{add.f16 %rs3556,%rs3553,%rs6;
}
	// end inline asm
	// begin inline asm
	{add.f16 %rs3559,%rs3556,%rs6;
}
	// end inline asm
	// begin inline asm
	{add.f16 %rs3562,%rs3559,%rs6;
}
	// end inline asm
	// begin inline asm
	{add.f16 %rs3565,%rs3562,%rs6;
}
	// end inline asm
	// begin inline asm
	{add.f16 %rs3568,%rs3565,%rs6;
}
	// end inline asm
	// begin inline asm
	{add.f16 %rs3571,%rs3568,%rs6;
}
	// end inline asm
	// begin inline asm
	{add.f16 %rs3574,%rs3571,%rs6;
}
	// end inline asm
	// begin inline asm
	{add.f16 %rs3577,%rs3574,%rs6;
}
	// end inline asm
	// begin inline asm
	{add.f16 %rs3580,%rs3577,%rs6;
}
	// end inline asm
	// begin inline asm
	{add.f16 %rs3583,%rs3580,%rs6;
}
	// end inline asm
	// begin inline asm
	{add.f16 %rs3586,%rs3583,%rs6;
}
	// end inline asm
	// begin inline asm
	{add.f16 %rs3589,%rs3586,%rs6;
}
	// end inline asm
	// begin inline asm
	{add.f16 %rs3592,%rs3589,%rs6;
}
	// end inline asm
	// begin inline asm
	{add.f16 %rs3595,%rs3592,%rs6;
}
	// end inline asm
	// begin inline asm
	{add.f16 %rs3598,%rs3595,%rs6;
}
	// end inline asm
	// begin inline asm
	{add.f16 %rs3601,%rs3598,%rs6;
}
	// end inline asm
	// begin inline asm
	{add.f16 %rs3604,%rs3601,%rs6;
}
	// end inline asm
	// begin inline asm
	{add.f16 %rs3607,%rs3604,%rs6;
}
	// end inline asm
	// begin inline asm
	{add.f16 %rs3610,%rs3607,%rs6;
}
	// end inline asm
	// begin inline asm
	{add.f16 %rs3613,%rs3610,%rs6;
}
	// end inline asm
	// begin inline asm
	{add.f16 %rs3616,%rs3613,%rs6;
}
	// end inline asm
	// begin inline asm
	{add.f16 %rs3619,%rs3616,%rs6;
}
	// end inline asm
	// begin inline asm
	{add.f16 %rs3622,%rs3619,%rs6;
}
	// end inline asm
	// begin inline asm
	{add.f16 %rs3625,%rs3622,%rs6;
}
	// end inline asm
	// begin inline asm
	{add.f16 %rs3628,%rs3625,%rs6;
}
	// end inline asm
	// begin inline asm
	{add.f16 %rs3631,%rs3628,%rs6;
}
	// end inline asm
	// begin inline asm
	{add.f16 %rs3634,%rs3631,%rs6;
}
	// end inline asm
	// begin inline asm
	{add.f16 %rs3637,%rs3634,%rs6;
}
	// end inline asm
	// begin inline asm
	{add.f16 %rs3640,%rs3637,%rs6;
}
	// end inline asm
	// begin inline asm
	{add.f16 %rs3643,%rs3640,%rs6;
}
	// end inline asm
	// begin inline asm
	{add.f16 %rs3646,%rs3643,%rs6;
}
	// end inline asm
	// begin inline asm
	{add.f16 %rs3649,%rs3646,%rs6;
}
	// end inline asm
	// begin inline asm
	{add.f16 %rs3652,%rs3649,%rs6;
}
	// end inline asm
	// begin inline asm
	{add.f16 %rs3655,%rs3652,%rs6;
}
	// end inline asm
	// begin inline asm
	{add.f16 %rs3658,%rs3655,%rs6;
}
	// end inline asm
	// begin inline asm
	{add.f16 %rs3661,%rs3658,%rs6;
}
	// end inline asm
	// begin inline asm
	{add.f16 %rs3664,%rs3661,%rs6;
}
	// end inline asm
	// begin inline asm
	{add.f16 %rs3667,%rs3664,%rs6;
}
	// end inline asm
	// begin inline asm
	{add.f16 %rs3670,%rs3667,%rs6;
}
	// end inline asm
	// begin inline asm
	{add.f16 %rs3673,%rs3670,%rs6;
}
	// end inline asm
	// begin inline asm
	{add.f16 %rs3676,%rs3673,%rs6;
}
	// end inline asm
	// begin inline asm
	{add.f16 %rs3679,%rs3676,%rs6;
}
	// end inline asm
	// begin inline asm
	{add.f16 %rs3682,%rs3679,%rs6;
}
	// end inline asm
	// begin inline asm
	{add.f16 %rs3685,%rs3682,%rs6;
}
	// end inline asm
	// begin inline asm
	{add.f16 %rs3688,%rs3685,%rs6;
}
	// end inline asm
	// begin inline asm
	{add.f16 %rs3691,%rs3688,%rs6;
}
	// end inline asm
	// begin inline asm
	{add.f16 %rs3694,%rs3691,%rs6;
}
	// end inline asm
	// begin inline asm
	{add.f16 %rs3697,%rs3694,%rs6;
}
	// end inline asm
	// begin inline asm
	{add.f16 %rs3700,%rs3697,%rs6;
}
	// end inline asm
	// begin inline asm
	{add.f16 %rs3703,%rs3700,%rs6;
}
	// end inline asm
	// begin inline asm
	{add.f16 %rs3706,%rs3703,%rs6;
}
	// end inline asm
	// begin inline asm
	{add.f16 %rs3709,%rs3706,%rs6;
}
	// end inline asm
	// begin inline asm
	{add.f16 %rs3712,%rs3709,%rs6;
}
	// end inline asm
	// begin inline asm
	{add.f16 %rs3715,%rs3712,%rs6;
}
	// end inline asm
	// begin inline asm
	{add.f16 %rs3718,%rs3715,%rs6;
}
	// end inline asm
	// begin inline asm
	{add.f16 %rs3721,%rs3718,%rs6;
}
	// end inline asm
	// begin inline asm
	{add.f16 %rs3724,%rs3721,%rs6;
}
	// end inline asm
	// begin inline asm
	{add.f16 %rs3727,%rs3724,%rs6;
}
	// end inline asm
	// begin inline asm
	{add.f16 %rs3730,%rs3727,%rs6;
}
	// end inline asm
	// begin inline asm
	{add.f16 %rs3733,%rs3730,%rs6;
}
	// end inline asm
	// begin inline asm
	{add.f16 %rs3736,%rs3733,%rs6;
}
	// end inline asm
	// begin inline asm
	{add.f16 %rs3739,%rs3736,%rs6;
}
	// end inline asm
	// begin inline asm
	{add.f16 %rs3742,%rs3739,%rs6;
}
	// end inline asm
	// begin inline asm
	{add.f16 %rs3745,%rs3742,%rs6;
}
	// end inline asm
	// begin inline asm
	{add.f16 %rs3748,%rs3745,%rs6;
}
	// end inline asm
	// begin inline asm
	{add.f16 %rs3751,%rs3748,%rs6;
}
	// end inline asm
	// begin inline asm
	{add.f16 %rs3754,%rs3751,%rs6;
}
	// end inline asm
	// begin inline asm
	{add.f16 %rs3757,%rs3754,%rs6;
}
	// end inline asm
	// begin inline asm
	{add.f16 %rs3760,%rs3757,%rs6;
}
	// end inline asm
	// begin inline asm
	{add.f16 %rs3763,%rs3760,%rs6;
}
	// end inline asm
	// begin inline asm
	{add.f16 %rs3766,%rs3763,%rs6;
}
	// end inline asm
	// begin inline asm
	{add.f16 %rs3769,%rs3766,%rs6;
}
	// end inline asm
	// begin inline asm
	{add.f16 %rs3772,%rs3769,%rs6;
}
	// end inline asm
	// begin inline asm
	{add.f16 %rs3775,%rs3772,%rs6;
}
	// end inline asm
	// begin inline asm
	{add.f16 %rs3778,%rs3775,%rs6;
}
	// end inline asm
	// begin inline asm
	{add.f16 %rs3781,%rs3778,%rs6;
}
	// end inline asm
	// begin inline asm
	{add.f16 %rs3784,%rs3781,%rs6;
}
	// end inline asm
	// begin inline asm
	{add.f16 %rs3787,%rs3784,%rs6;
}
	// end inline asm
	// begin inline asm
	{add.f16 %rs3790,%rs3787,%rs6;
}
	// end inline asm
	// begin inline asm
	{add.f16 %rs3793,%rs3790,%rs6;
}
	// end inline asm
	// begin inline asm
	{add.f16 %rs3796,%rs3793,%rs6;
}
	// end inline asm
	// begin inline asm
	{add.f16 %rs3799,%rs3796,%rs6;
}
	// end inline asm
	// begin inline asm
	{add.f16 %rs3802,%rs3799,%rs6;
}
	// end inline asm
	// begin inline asm
	{add.f16 %rs3805,%rs3802,%rs6;
}
	// end inline asm
	// begin inline asm
	{add.f16 %rs3808,%rs3805,%rs6;
}
	// end inline asm
	// begin inline asm
	{add.f16 %rs3811,%rs3808,%rs6;
}
	// end inline asm
	// begin inline asm
	{add.f16 %rs3814,%rs3811,%rs6;
}
	// end inline asm
	// begin inline asm
	{add.f16 %rs3817,%rs3814,%rs6;
}
	// end inline asm
	// begin inline asm
	{add.f16 %rs3820,%rs3817,%rs6;
}
	// end inline asm
	// begin inline asm
	{add.f16 %rs3823,%rs3820,%rs6;
}
	// end inline asm
	// begin inline asm
	{add.f16 %rs3826,%rs3823,%rs6;
}
	// end inline asm
	// begin inline asm
	{add.f16 %rs3829,%rs3826,%rs6;
}
	// end inline asm
	// begin inline asm
	{add.f16 %rs3832,%rs3829,%rs6;
}
	// end inline asm
	// begin inline asm
	{add.f16 %rs3835,%rs3832,%rs6;
}
	// end inline asm
	// begin inline asm
	{add.f16 %rs3838,%rs3835,%rs6;
}
	// end inline asm
	// begin inline asm
	{add.f16 %rs3841,%rs3838,%rs6;
}
	// end inline asm
	// begin inline asm
	{add.f16 %rs3844,%rs3841,%rs6;
}
	// end inline asm
	// begin inline asm
	{add.f16 %rs3847,%rs3844,%rs6;
}
	// end inline asm
	// begin inline asm
	{add.f16 %rs3850,%rs3847,%rs6;
}
	// end inline asm
	// begin inline asm
	{add.f16 %rs3853,%rs3850,%rs6;
}
	// end inline asm
	// begin inline asm
	{add.f16 %rs3856,%rs3853,%rs6;
}
	// end inline asm
	// begin inline asm
	{add.f16 %rs3859,%rs3856,%rs6;
}
	// end inline asm
	// begin inline asm
	{add.f16 %rs3862,%rs3859,%rs6;
}
	// end inline asm
	// begin inline asm
	{add.f16 %rs3865,%rs3862,%rs6;
}
	// end inline asm
	// begin inline asm
	{add.f16 %rs3868,%rs3865,%rs6;
}
	// end inline asm
	// begin inline asm
	{add.f16 %rs3871,%rs3868,%rs6;
}
	// end inline asm
	// begin inline asm
	{add.f16 %rs3874,%rs3871,%rs6;
}
	// end inline asm
	// begin inline asm
	{add.f16 %rs3877,%rs3874,%rs6;
}
	// end inline asm
	// begin inline asm
	{add.f16 %rs3880,%rs3877,%rs6;
}
	// end inline asm
	// begin inline asm
	{add.f16 %rs3883,%rs3880,%rs6;
}
	// end inline asm
	// begin inline asm
	{add.f16 %rs3886,%rs3883,%rs6;
}
	// end inline asm
	// begin inline asm
	{add.f16 %rs3889,%rs3886,%rs6;
}
	// end inline asm
	// begin inline asm
	{add.f16 %rs3892,%rs3889,%rs6;
}
	// end inline asm
	// begin inline asm
	{add.f16 %rs3895,%rs3892,%rs6;
}
	// end inline asm
	// begin inline asm
	{add.f16 %rs3898,%rs3895,%rs6;
}
	// end inline asm
	// begin inline asm
	{add.f16 %rs3901,%rs3898,%rs6;
}
	// end inline asm
	// begin inline asm
	{add.f16 %rs3904,%rs3901,%rs6;
}
	// end inline asm
	// begin inline asm
	{add.f16 %rs3907,%rs3904,%rs6;
}
	// end inline asm
	// begin inline asm
	{add.f16 %rs3910,%rs3907,%rs6;
}
	// end inline asm
	// begin inline asm
	{add.f16 %rs3913,%rs3910,%rs6;
}
	// end inline asm
	// begin inline asm
	{add.f16 %rs3916,%rs3913,%rs6;
}
	// end inline asm
	// begin inline asm
	{add.f16 %rs3919,%rs3916,%rs6;
}
	// end inline asm
	// begin inline asm
	{add.f16 %rs3922,%rs3919,%rs6;
}
	// end inline asm
	// begin inline asm
	{add.f16 %rs3925,%rs3922,%rs6;
}
	// end inline asm
	// begin inline asm
	{add.f16 %rs3928,%rs3925,%rs6;
}
	// end inline asm
	// begin inline asm
	{add.f16 %rs3931,%rs3928,%rs6;
}
	// end inline asm
	// begin inline asm
	{add.f16 %rs3934,%rs3931,%rs6;
}
	// end inline asm
	// begin inline asm
	{add.f16 %rs3937,%rs3934,%rs6;
}
	// end inline asm
	// begin inline asm
	{add.f16 %rs3940,%rs3937,%rs6;
}
	// end inline asm
	// begin inline asm
	{add.f16 %rs3943,%rs3940,%rs6;
}
	// end inline asm
	// begin inline asm
	{add.f16 %rs3946,%rs3943,%rs6;
}
	// end inline asm
	// begin inline asm
	{add.f16 %rs3949,%rs3946,%rs6;
}
	// end inline asm
	// begin inline asm
	{add.f16 %rs3952,%rs3949,%rs6;
}
	// end inline asm
	// begin inline asm
	{add.f16 %rs3955,%rs3952,%rs6;
}
	// end inline asm
	// begin inline asm
	{add.f16 %rs3958,%rs3955,%rs6;
}
	// end inline asm
	// begin inline asm
	{add.f16 %rs3961,%rs3958,%rs6;
}
	// end inline asm
	// begin inline asm
	{add.f16 %rs3964,%rs3961,%rs6;
}
	// end inline asm
	// begin inline asm
	{add.f16 %rs3967,%rs3964,%rs6;
}
	// end inline asm
	// begin inline asm
	{add.f16 %rs3970,%rs3967,%rs6;
}
	// end inline asm
	// begin inline asm
	{add.f16 %rs3973,%rs3970,%rs6;
}
	// end inline asm
	// begin inline asm
	{add.f16 %rs3976,%rs3973,%rs6;
}
	// end inline asm
	// begin inline asm
	{add.f16 %rs3979,%rs3976,%rs6;
}
	// end inline asm
	// begin inline asm
	{add.f16 %rs3982,%rs3979,%rs6;
}
	// end inline asm
	// begin inline asm
	{add.f16 %rs3985,%rs3982,%rs6;
}
	// end inline asm
	// begin inline asm
	{add.f16 %rs3988,%rs3985,%rs6;
}
	// end inline asm
	// begin inline asm
	{add.f16 %rs3991,%rs3988,%rs6;
}
	// end inline asm
	// begin inline asm
	{add.f16 %rs3994,%rs3991,%rs6;
}
	// end inline asm
	// begin inline asm
	{add.f16 %rs3997,%rs3994,%rs6;
}
	// end inline asm
	// begin inline asm
	{add.f16 %rs4000,%rs3997,%rs6;
}
	// end inline asm
	// begin inline asm
	{add.f16 %rs4003,%rs4000,%rs6;
}
	// end inline asm
	// begin inline asm
	{add.f16 %rs4006,%rs4003,%rs6;
}
	// end inline asm
	// begin inline asm
	{add.f16 %rs4009,%rs4006,%rs6;
}
	// end inline asm
	// begin inline asm
	{add.f16 %rs4012,%rs4009,%rs6;
}
	// end inline asm
	// begin inline asm
	{add.f16 %rs4015,%rs4012,%rs6;
}
	// end inline asm
	// begin inline asm
	{add.f16 %rs4018,%rs4015,%rs6;
}
	// end inline asm
	// begin inline asm
	{add.f16 %rs4021,%rs4018,%rs6;
}
	// end inline asm
	// begin inline asm
	{add.f16 %rs4024,%rs4021,%rs6;
}
	// end inline asm
	// begin inline asm
	{add.f16 %rs4027,%rs4024,%rs6;
}
	// end inline asm
	// begin inline asm
	{add.f16 %rs4030,%rs4027,%rs6;
}
	// end inline asm
	// begin inline asm
	{add.f16 %rs4033,%rs4030,%rs6;
}
	// end inline asm
	// begin inline asm
	{add.f16 %rs4036,%rs4033,%rs6;
}
	// end inline asm
	// begin inline asm
	{add.f16 %rs4039,%rs4036,%rs6;
}
	// end inline asm
	// begin inline asm
	{add.f16 %rs4042,%rs4039,%rs6;
}
	// end inline asm
	// begin inline asm
	{add.f16 %rs4045,%rs4042,%rs6;
}
	// end inline asm
	// begin inline asm
	{add.f16 %rs4048,%rs4045,%rs6;
}
	// end inline asm
	// begin inline asm
	{add.f16 %rs4051,%rs4048,%rs6;
}
	// end inline asm
	// begin inline asm
	{add.f16 %rs4054,%rs4051,%rs6;
}
	// end inline asm
	// begin inline asm
	{add.f16 %rs4057,%rs4054,%rs6;
}
	// end inline asm
	// begin inline asm
	{add.f16 %rs4060,%rs4057,%rs6;
}
	// end inline asm
	// begin inline asm
	{add.f16 %rs4063,%rs4060,%rs6;
}
	// end inline asm
	// begin inline asm
	{add.f16 %rs4066,%rs4063,%rs6;
}
	// end inline asm
	// begin inline asm
	{add.f16 %rs4069,%rs4066,%rs6;
}
	// end inline asm
	// begin inline asm
	{add.f16 %rs4072,%rs4069,%rs6;
}
	// end inline asm
	// begin inline asm
	{add.f16 %rs4075,%rs4072,%rs6;
}
	// end inline asm
	// begin inline asm
	{add.f16 %rs4078,%rs4075,%rs6;
}
	// end inline asm
	// begin inline asm
	{add.f16 %rs4081,%rs4078,%rs6;
}
	// end inline asm
	// begin inline asm
	{add.f16 %rs4084,%rs4081,%rs6;
}
	// end inline asm
	// begin inline asm
	{add.f16 %rs4087,%rs4084,%rs6;
}
	// end inline asm
	// begin inline asm
	{add.f16 %rs4090,%rs4087,%rs6;
}
	// end inline asm
	// begin inline asm
	{add.f16 %rs4093,%rs4090,%rs6;
}
	// end inline asm
	// begin inline asm
	{add.f16 %rs4096,%rs4093,%rs6;
}
	// end inline asm
	// begin inline asm
	{add.f16 %rs4099,%rs4096,%rs6;
}
	// end inline asm
	// begin inline asm
	{add.f16 %rs4102,%rs4099,%rs6;
}
	// end inline asm
	// begin inline asm
	{add.f16 %rs4105,%rs4102,%rs6;
}
	// end inline asm
	// begin inline asm
	{add.f16 %rs4108,%rs4105,%rs6;
}
	// end inline asm
	// begin inline asm
	{add.f16 %rs4111,%rs4108,%rs6;
}
	// end inline asm
	// begin inline asm
	{add.f16 %rs4114,%rs4111,%rs6;
}
	// end inline asm
	// begin inline asm
	{add.f16 %rs4117,%rs4114,%rs6;
}
	// end inline asm
	// begin inline asm
	{add.f16 %rs4120,%rs4117,%rs6;
}
	// end inline asm
	// begin inline asm
	{add.f16 %rs4123,%rs4120,%rs6;
}
	// end inline asm
	// begin inline asm
	{add.f16 %rs4126,%rs4123,%rs6;
}
	// end inline asm
	// begin inline asm
	{add.f16 %rs4129,%rs4126,%rs6;
}
	// end inline asm
	// begin inline asm
	{add.f16 %rs4132,%rs4129,%rs6;
}
	// end inline asm
	// begin inline asm
	{add.f16 %rs4135,%rs4132,%rs6;
}
	// end inline asm
	// begin inline asm
	{add.f16 %rs4138,%rs4135,%rs6;
}
	// end inline asm
	// begin inline asm
	{add.f16 %rs4141,%rs4138,%rs6;
}
	// end inline asm
	// begin inline asm
	{add.f16 %rs4144,%rs4141,%rs6;
}
	// end inline asm
	// begin inline asm
	{add.f16 %rs4147,%rs4144,%rs6;
}
	// end inline asm
	// begin inline asm
	{add.f16 %rs4150,%rs4147,%rs6;
}
	// end inline asm
	// begin inline asm
	{add.f16 %rs4153,%rs4150,%rs6;
}
	// end inline asm
	// begin inline asm
	{add.f16 %rs4156,%rs4153,%rs6;
}
	// end inline asm
	// begin inline asm
	{add.f16 %rs4159,%rs4156,%rs6;
}
	// end inline asm
	// begin inline asm
	{add.f16 %rs4162,%rs4159,%rs6;
}
	// end inline asm
	// begin inline asm
	{add.f16 %rs4165,%rs4162,%rs6;
}
	// end inline asm
	// begin inline asm
	{add.f16 %rs4168,%rs4165,%rs6;
}
	// end inline asm
	// begin inline asm
	{add.f16 %rs4171,%rs4168,%rs6;
}
	// end inline asm
	// begin inline asm
	{add.f16 %rs4174,%rs4171,%rs6;
}
	// end inline asm
	// begin inline asm
	{add.f16 %rs4177,%rs4174,%rs6;
}
	// end inline asm
	// begin inline asm
	{add.f16 %rs4180,%rs4177,%rs6;
}
	// end inline asm
	// begin inline asm
	{add.f16 %rs4183,%rs4180,%rs6;
}
	// end inline asm
	// begin inline asm
	{add.f16 %rs4186,%rs4183,%rs6;
}
	// end inline asm
	// begin inline asm
	{add.f16 %rs4189,%rs4186,%rs6;
}
	// end inline asm
	// begin inline asm
	{add.f16 %rs4192,%rs4189,%rs6;
}
	// end inline asm
	// begin inline asm
	{add.f16 %rs4195,%rs4192,%rs6;
}
	// end inline asm
	// begin inline asm
	{add.f16 %rs4198,%rs4195,%rs6;
}
	// end inline asm
	// begin inline asm
	{add.f16 %rs4201,%rs4198,%rs6;
}
	// end inline asm
	// begin inline asm
	{add.f16 %rs4204,%rs4201,%rs6;
}
	// end inline asm
	// begin inline asm
	{add.f16 %rs4207,%rs4204,%rs6;
}
	// end inline asm
	// begin inline asm
	{add.f16 %rs4210,%rs4207,%rs6;
}
	// end inline asm
	// begin inline asm
	{add.f16 %rs4213,%rs4210,%rs6;
}
	// end inline asm
	// begin inline asm
	{add.f16 %rs4216,%rs4213,%rs6;
}
	// end inline asm
	// begin inline asm
	{add.f16 %rs4219,%rs4216,%rs6;
}
	// end inline asm
	// begin inline asm
	{add.f16 %rs4222,%rs4219,%rs6;
}
	// end inline asm
	// begin inline asm
	{add.f16 %rs4225,%rs4222,%rs6;
}
	// end inline asm
	// begin inline asm
	{add.f16 %rs4228,%rs4225,%rs6;
}
	// end inline asm
	// begin inline asm
	{add.f16 %rs4231,%rs4228,%rs6;
}
	// end inline asm
	// begin inline asm
	{add.f16 %rs4234,%rs4231,%rs6;
}
	// end inline asm
	// begin inline asm
	{add.f16 %rs4237,%rs4234,%rs6;
}
	// end inline asm
	// begin inline asm
	{add.f16 %rs4240,%rs4237,%rs6;
}
	// end inline asm
	// begin inline asm
	{add.f16 %rs4243,%rs4240,%rs6;
}
	// end inline asm
	// begin inline asm
	{add.f16 %rs4246,%rs4243,%rs6;
}
	// end inline asm
	// begin inline asm
	{add.f16 %rs4249,%rs4246,%rs6;
}
	// end inline asm
	// begin inline asm
	{add.f16 %rs4252,%rs4249,%rs6;
}
	// end inline asm
	// begin inline asm
	{add.f16 %rs4255,%rs4252,%rs6;
}
	// end inline asm
	// begin inline asm
	{add.f16 %rs4258,%rs4255,%rs6;
}
	// end inline asm
	// begin inline asm
	{add.f16 %rs4261,%rs4258,%rs6;
}
	// end inline asm
	// begin inline asm
	{add.f16 %rs4264,%rs4261,%rs6;
}
	// end inline asm
	// begin inline asm
	{add.f16 %rs4267,%rs4264,%rs6;
}
	// end inline asm
	// begin inline asm
	{add.f16 %rs4270,%rs4267,%rs6;
}
	// end inline asm
	// begin inline asm
	{add.f16 %rs4273,%rs4270,%rs6;
}
	// end inline asm
	// begin inline asm
	{add.f16 %rs4276,%rs4273,%rs6;
}
	// end inline asm
	// begin inline asm
	{add.f16 %rs4279,%rs4276,%rs6;
}
	// end inline asm
	// begin inline asm
	{add.f16 %rs4282,%rs4279,%rs6;
}
	// end inline asm
	// begin inline asm
	{add.f16 %rs4285,%rs4282,%rs6;
}
	// end inline asm
	// begin inline asm
	{add.f16 %rs4288,%rs4285,%rs6;
}
	// end inline asm
	// begin inline asm
	{add.f16 %rs4291,%rs4288,%rs6;
}
	// end inline asm
	// begin inline asm
	{add.f16 %rs4294,%rs4291,%rs6;
}
	// end inline asm
	// begin inline asm
	{add.f16 %rs4297,%rs4294,%rs6;
}
	// end inline asm
	// begin inline asm
	{add.f16 %rs4300,%rs4297,%rs6;
}
	// end inline asm
	// begin inline asm
	{add.f16 %rs4303,%rs4300,%rs6;
}
	// end inline asm
	// begin inline asm
	{add.f16 %rs4306,%rs4303,%rs6;
}
	// end inline asm
	// begin inline asm
	{add.f16 %rs4309,%rs4306,%rs6;
}
	// end inline asm
	// begin inline asm
	{add.f16 %rs4312,%rs4309,%rs6;
}
	// end inline asm
	// begin inline asm
	{add.f16 %rs4315,%rs4312,%rs6;
}
	// end inline asm
	// begin inline asm
	{add.f16 %rs4318,%rs4315,%rs6;
}
	// end inline asm
	// begin inline asm
	{add.f16 %rs4321,%rs4318,%rs6;
}
	// end inline asm
	// begin inline asm
	{add.f16 %rs4324,%rs4321,%rs6;
}
	// end inline asm
	// begin inline asm
	{add.f16 %rs4327,%rs4324,%rs6;
}
	// end inline asm
	// begin inline asm
	{add.f16 %rs4330,%rs4327,%rs6;
}
	// end inline asm
	// begin inline asm
	{add.f16 %rs4333,%rs4330,%rs6;
}
	// end inline asm
	// begin inline asm
	{add.f16 %rs4336,%rs4333,%rs6;
}
	// end inline asm
	// begin inline asm
	{add.f16 %rs4339,%rs4336,%rs6;
}
	// end inline asm
	// begin inline asm
	{add.f16 %rs4342,%rs4339,%rs6;
}
	// end inline asm
	// begin inline asm
	{add.f16 %rs4345,%rs4342,%rs6;
}
	// end inline asm
	// begin inline asm
	{add.f16 %rs4348,%rs4345,%rs6;
}
	// end inline asm
	// begin inline asm
	{add.f16 %rs4351,%rs4348,%rs6;
}
	// end inline asm
	// begin inline asm
	{add.f16 %rs4354,%rs4351,%rs6;
}
	// end inline asm
	// begin inline asm
	{add.f16 %rs4357,%rs4354,%rs6;
}
	// end inline asm
	// begin inline asm
	{add.f16 %rs4360,%rs4357,%rs6;
}
	// end inline asm
	// begin inline asm
	{add.f16 %rs4363,%rs4360,%rs6;
}
	// end inline asm
	// begin inline asm
	{add.f16 %rs4366,%rs4363,%rs6;
}
	// end inline asm
	// begin inline asm
	{add.f16 %rs4369,%rs4366,%rs6;
}
	// end inline asm
	// begin inline asm
	{add.f16 %rs4372,%rs4369,%rs6;
}
	// end inline asm
	// begin inline asm
	{add.f16 %rs4375,%rs4372,%rs6;
}
	// end inline asm
	// begin inline asm
	{add.f16 %rs4378,%rs4375,%rs6;
}
	// end inline asm
	// begin inline asm
	{add.f16 %rs4381,%rs4378,%rs6;
}
	// end inline asm
	// begin inline asm
	{add.f16 %rs4384,%rs4381,%rs6;
}
	// end inline asm
	// begin inline asm
	{add.f16 %rs4387,%rs4384,%rs6;
}
	// end inline asm
	// begin inline asm
	{add.f16 %rs4390,%rs4387,%rs6;
}
	// end inline asm
	// begin inline asm
	{add.f16 %rs4393,%rs4390,%rs6;
}
	// end inline asm
	// begin inline asm
	{add.f16 %rs4396,%rs4393,%rs6;
}
	// end inline asm
	// begin inline asm
	{add.f16 %rs4399,%rs4396,%rs6;
}
	// end inline asm
	// begin inline asm
	{add.f16 %rs4402,%rs4399,%rs6;
}
	// end inline asm
	// begin inline asm
	{add.f16 %rs4405,%rs4402,%rs6;
}
	// end inline asm
	// begin inline asm
	{add.f16 %rs4408,%rs4405,%rs6;
}
	// end inline asm
	// begin inline asm
	{add.f16 %rs4411,%rs4408,%rs6;
}
	// end inline asm
	// begin inline asm
	{add.f16 %rs4414,%rs4411,%rs6;
}
	// end inline asm
	// begin inline asm
	{add.f16 %rs4417,%rs4414,%rs6;
}
	// end inline asm
	// begin inline asm
	{add.f16 %rs4420,%rs4417,%rs6;
}
	// end inline asm
	// begin inline asm
	{add.f16 %rs4423,%rs4420,%rs6;
}
	// end inline asm
	// begin inline asm
	{add.f16 %rs4426,%rs4423,%rs6;
}
	// end inline asm
	// begin inline asm
	{add.f16 %rs4429,%rs4426,%rs6;
}
	// end inline asm
	// begin inline asm
	{add.f16 %rs4432,%rs4429,%rs6;
}
	// end inline asm
	// begin inline asm
	{add.f16 %rs4435,%rs4432,%rs6;
}
	// end inline asm
	// begin inline asm
	{add.f16 %rs4438,%rs4435,%rs6;
}
	// end inline asm
	// begin inline asm
	{add.f16 %rs4441,%rs4438,%rs6;
}
	// end inline asm
	// begin inline asm
	{add.f16 %rs4444,%rs4441,%rs6;
}
	// end inline asm
	// begin inline asm
	{add.f16 %rs4447,%rs4444,%rs6;
}
	// end inline asm
	// begin inline asm
	{add.f16 %rs4450,%rs4447,%rs6;
}
	// end inline asm
	// begin inline asm
	{add.f16 %rs4453,%rs4450,%rs6;
}
	// end inline asm
	// begin inline asm
	{add.f16 %rs4456,%rs4453,%rs6;
}
	// end inline asm
	// begin inline asm
	{add.f16 %rs4459,%rs4456,%rs6;
}
	// end inline asm
	// begin inline asm
	{add.f16 %rs4462,%rs4459,%rs6;
}
	// end inline asm
	// begin inline asm
	{add.f16 %rs4465,%rs4462,%rs6;
}
	// end inline asm
	// begin inline asm
	{add.f16 %rs4468,%rs4465,%rs6;
}
	// end inline asm
	// begin inline asm
	{add.f16 %rs4471,%rs4468,%rs6;
}
	// end inline asm
	// begin inline asm
	{add.f16 %rs4474,%rs4471,%rs6;
}
	// end inline asm
	// begin inline asm
	{add.f16 %rs4477,%rs4474,%rs6;
}
	// end inline asm
	// begin inline asm
	{add.f16 %rs4480,%rs4477,%rs6;
}
	// end inline asm
	// begin inline asm
	{add.f16 %rs4483,%rs4480,%rs6;
}
	// end inline asm
	// begin inline asm
	{add.f16 %rs4486,%rs4483,%rs6;
}
	// end inline asm
	// begin inline asm
	{add.f16 %rs4489,%rs4486,%rs6;
}
	// end inline asm
	// begin inline asm
	{add.f16 %rs4492,%rs4489,%rs6;
}
	// end inline asm
	// begin inline asm
	{add.f16 %rs4495,%rs4492,%rs6;
}
	// end inline asm
	// begin inline asm
	{add.f16 %rs4498,%rs4495,%rs6;
}
	// end inline asm
	// begin inline asm
	{add.f16 %rs4501,%rs4498,%rs6;
}
	// end inline asm
	// begin inline asm
	{add.f16 %rs4504,%rs4501,%rs6;
}
	// end inline asm
	// begin inline asm
	{add.f16 %rs4507,%rs4504,%rs6;
}
	// end inline asm
	// begin inline asm
	{add.f16 %rs4510,%rs4507,%rs6;
}
	// end inline asm
	// begin inline asm
	{add.f16 %rs4513,%rs4510,%rs6;
}
	// end inline asm
	// begin inline asm
	{add.f16 %rs4516,%rs4513,%rs6;
}
	// end inline asm
	// begin inline asm
	{add.f16 %rs4519,%rs4516,%rs6;
}
	// end inline asm
	// begin inline asm
	{add.f16 %rs4522,%rs4519,%rs6;
}
	// end inline asm
	// begin inline asm
	{add.f16 %rs4525,%rs4522,%rs6;
}
	// end inline asm
	// begin inline asm
	{add.f16 %rs4528,%rs4525,%rs6;
}
	// end inline asm
	// begin inline asm
	{add.f16 %rs4531,%rs4528,%rs6;
}
	// end inline asm
	// begin inline asm
	{add.f16 %rs4534,%rs4531,%rs6;
}
	// end inline asm
	// begin inline asm
	{add.f16 %rs4537,%rs4534,%rs6;
}
	// end inline asm
	// begin inline asm
	{add.f16 %rs4540,%rs4537,%rs6;
}
	// end inline asm
	// begin inline asm
	{add.f16 %rs4543,%rs4540,%rs6;
}
	// end inline asm
	// begin inline asm
	{add.f16 %rs4546,%rs4543,%rs6;
}
	// end inline asm
	// begin inline asm
	{add.f16 %rs4549,%rs4546,%rs6;
}
	// end inline asm
	// begin inline asm
	{add.f16 %rs4552,%rs4549,%rs6;
}
	// end inline asm
	// begin inline asm
	{add.f16 %rs4555,%rs4552,%rs6;
}
	// end inline asm
	// begin inline asm
	{add.f16 %rs4558,%rs4555,%rs6;
}
	// end inline asm
	// begin inline asm
	{add.f16 %rs4561,%rs4558,%rs6;
}
	// end inline asm
	// begin inline asm
	{add.f16 %rs4564,%rs4561,%rs6;
}
	// end inline asm
	// begin inline asm
	{add.f16 %rs4567,%rs4564,%rs6;
}
	// end inline asm
	// begin inline asm
	{add.f16 %rs4570,%rs4567,%rs6;
}
	// end inline asm
	// begin inline asm
	{add.f16 %rs4573,%rs4570,%rs6;
}
	// end inline asm
	// begin inline asm
	{add.f16 %rs4576,%rs4573,%rs6;
}
	// end inline asm
	// begin inline asm
	{add.f16 %rs4579,%rs4576,%rs6;
}
	// end inline asm
	// begin inline asm
	{add.f16 %rs4582,%rs4579,%rs6;
}
	// end inline asm
	// begin inline asm
	{add.f16 %rs4585,%rs4582,%rs6;
}
	// end inline asm
	// begin inline asm
	{add.f16 %rs4588,%rs4585,%rs6;
}
	// end inline asm
	// begin inline asm
	{add.f16 %rs4591,%rs4588,%rs6;
}
	// end inline asm
	// begin inline asm
	{add.f16 %rs4594,%rs4591,%rs6;
}
	// end inline asm
	// begin inline asm
	{add.f16 %rs4597,%rs4594,%rs6;
}
	// end inline asm
	// begin inline asm
	{add.f16 %rs4600,%rs4597,%rs6;
}
	// end inline asm
	// begin inline asm
	{add.f16 %rs4603,%rs4600,%rs6;
}
	// end inline asm
	// begin inline asm
	{add.f16 %rs4606,%rs4603,%rs6;
}
	// end inline asm
	// begin inline asm
	{add.f16 %rs4609,%rs4606,%rs6;
}
	// end inline asm
	// begin inline asm
	{add.f16 %rs4612,%rs4609,%rs6;
}
	// end inline asm
	// begin inline asm
	{add.f16 %rs4615,%rs4612,%rs6;
}
	// end inline asm
	// begin inline asm
	{add.f16 %rs4618,%rs4615,%rs6;
}
	// end inline asm
	// begin inline asm
	{add.f16 %rs4621,%rs4618,%rs6;
}
	// end inline asm
	// begin inline asm
	{add.f16 %rs4624,%rs4621,%rs6;
}
	// end inline asm
	// begin inline asm
	{add.f16 %rs4627,%rs4624,%rs6;
}
	// end inline asm
	// begin inline asm
	{add.f16 %rs4630,%rs4627,%rs6;
}
	// end inline asm
	// begin inline asm
	{add.f16 %rs4633,%rs4630,%rs6;
}
	// end inline asm
	// begin inline asm
	{add.f16 %rs4636,%rs4633,%rs6;
}
	// end inline asm
	// begin inline asm
	{add.f16 %rs4639,%rs4636,%rs6;
}
	// end inline asm
	// begin inline asm
	{add.f16 %rs4642,%rs4639,%rs6;
}
	// end inline asm
	// begin inline asm
	{add.f16 %rs4645,%rs4642,%rs6;
}
	// end inline asm
	// begin inline asm
	{add.f16 %rs4648,%rs4645,%rs6;
}
	// end inline asm
	// begin inline asm
	{add.f16 %rs4651,%rs4648,%rs6;
}
	// end inline asm
	// begin inline asm
	{add.f16 %rs4654,%rs4651,%rs6;
}
	// end inline asm
	// begin inline asm
	{add.f16 %rs4657,%rs4654,%rs6;
}
	// end inline asm
	// begin inline asm
	{add.f16 %rs4660,%rs4657,%rs6;
}
	// end inline asm
	// begin inline asm
	{add.f16 %rs4663,%rs4660,%rs6;
}
	// end inline asm
	// begin inline asm
	{add.f16 %rs4666,%rs4663,%rs6;
}
	// end inline asm
	// begin inline asm
	{add.f16 %rs4669,%rs4666,%rs6;
}
	// end inline asm
	// begin inline asm
	{add.f16 %rs4672,%rs4669,%rs6;
}
	// end inline asm
	// begin inline asm
	{add.f16 %rs4675,%rs4672,%rs6;
}
	// end inline asm
	// begin inline asm
	{add.f16 %rs4678,%rs4675,%rs6;
}
	// end inline asm
	// begin inline asm
	{add.f16 %rs4681,%rs4678,%rs6;
}
	// end inline asm
	// begin inline asm
	{add.f16 %rs4684,%rs4681,%rs6;
}
	// end inline asm
	// begin inline asm
	{add.f16 %rs4687,%rs4684,%rs6;
}
	// end inline asm
	// begin inline asm
	{add.f16 %rs4690,%rs4687,%rs6;
}
	// end inline asm
	// begin inline asm
	{add.f16 %rs4693,%rs4690,%rs6;
}
	// end inline asm
	// begin inline asm
	{add.f16 %rs4696,%rs4693,%rs6;
}
	// end inline asm
	// begin inline asm
	{add.f16 %rs4699,%rs4696,%rs6;
}
	// end inline asm
	// begin inline asm
	{add.f16 %rs4702,%rs4699,%rs6;
}
	// end inline asm
	// begin inline asm
	{add.f16 %rs4705,%rs4702,%rs6;
}
	// end inline asm
	// begin inline asm
	{add.f16 %rs4708,%rs4705,%rs6;
}
	// end inline asm
	// begin inline asm
	{add.f16 %rs4711,%rs4708,%rs6;
}
	// end inline asm
	// begin inline asm
	{add.f16 %rs4714,%rs4711,%rs6;
}
	// end inline asm
	// begin inline asm
	{add.f16 %rs4717,%rs4714,%rs6;
}
	// end inline asm
	// begin inline asm
	{add.f16 %rs4720,%rs4717,%rs6;
}
	// end inline asm
	// begin inline asm
	{add.f16 %rs4723,%rs4720,%rs6;
}
	// end inline asm
	// begin inline asm
	{add.f16 %rs4726,%rs4723,%rs6;
}
	// end inline asm
	// begin inline asm
	{add.f16 %rs4729,%rs4726,%rs6;
}
	// end inline asm
	// begin inline asm
	{add.f16 %rs4732,%rs4729,%rs6;
}
	// end inline asm
	// begin inline asm
	{add.f16 %rs4735,%rs4732,%rs6;
}
	// end inline asm
	// begin inline asm
	{add.f16 %rs4738,%rs4735,%rs6;
}
	// end inline asm
	// begin inline asm
	{add.f16 %rs4741,%rs4738,%rs6;
}
	// end inline asm
	// begin inline asm
	{add.f16 %rs4744,%rs4741,%rs6;
}
	// end inline asm
	// begin inline asm
	{add.f16 %rs4747,%rs4744,%rs6;
}
	// end inline asm
	// begin inline asm
	{add.f16 %rs4750,%rs4747,%rs6;
}
	// end inline asm
	// begin inline asm
	{add.f16 %rs4753,%rs4750,%rs6;
}
	// end inline asm
	// begin inline asm
	{add.f16 %rs4756,%rs4753,%rs6;
}
	// end inline asm
	// begin inline asm
	{add.f16 %rs4759,%rs4756,%rs6;
}
	// end inline asm
	// begin inline asm
	{add.f16 %rs4762,%rs4759,%rs6;
}
	// end inline asm
	// begin inline asm
	{add.f16 %rs4765,%rs4762,%rs6;
}
	// end inline asm
	// begin inline asm
	{add.f16 %rs4768,%rs4765,%rs6;
}
	// end inline asm
	// begin inline asm
	{add.f16 %rs4771,%rs4768,%rs6;
}
	// end inline asm
	// begin inline asm
	{add.f16 %rs4774,%rs4771,%rs6;
}
	// end inline asm
	// begin inline asm
	{add.f16 %rs4777,%rs4774,%rs6;
}
	// end inline asm
	// begin inline asm
	{add.f16 %rs4780,%rs4777,%rs6;
}
	// end inline asm
	// begin inline asm
	{add.f16 %rs4783,%rs4780,%rs6;
}
	// end inline asm
	// begin inline asm
	{add.f16 %rs4786,%rs4783,%rs6;
}
	// end inline asm
	// begin inline asm
	{add.f16 %rs4789,%rs4786,%rs6;
}
	// end inline asm
	// begin inline asm
	{add.f16 %rs4792,%rs4789,%rs6;
}
	// end inline asm
	// begin inline asm
	{add.f16 %rs4795,%rs4792,%rs6;
}
	// end inline asm
	// begin inline asm
	{add.f16 %rs4798,%rs4795,%rs6;
}
	// end inline asm
	// begin inline asm
	{add.f16 %rs4801,%rs4798,%rs6;
}
	// end inline asm
	// begin inline asm
	{add.f16 %rs4804,%rs4801,%rs6;
}
	// end inline asm
	// begin inline asm
	{add.f16 %rs4807,%rs4804,%rs6;
}
	// end inline asm
	// begin inline asm
	{add.f16 %rs4810,%rs4807,%rs6;
}
	// end inline asm
	// begin inline asm
	{add.f16 %rs4813,%rs4810,%rs6;
}
	// end inline asm
	// begin inline asm
	{add.f16 %rs4816,%rs4813,%rs6;
}
	// end inline asm
	// begin inline asm
	{add.f16 %rs4819,%rs4816,%rs6;
}
	// end inline asm
	// begin inline asm
	{add.f16 %rs4822,%rs4819,%rs6;
}
	// end inline asm
	// begin inline asm
	{add.f16 %rs4825,%rs4822,%rs6;
}
	// end inline asm
	// begin inline asm
	{add.f16 %rs4828,%rs4825,%rs6;
}
	// end inline asm
	// begin inline asm
	{add.f16 %rs4831,%rs4828,%rs6;
}
	// end inline asm
	// begin inline asm
	{add.f16 %rs4834,%rs4831,%rs6;
}
	// end inline asm
	// begin inline asm
	{add.f16 %rs4837,%rs4834,%rs6;
}
	// end inline asm
	// begin inline asm
	{add.f16 %rs4840,%rs4837,%rs6;
}
	// end inline asm
	// begin inline asm
	{add.f16 %rs4843,%rs4840,%rs6;
}
	// end inline asm
	// begin inline asm
	{add.f16 %rs4846,%rs4843,%rs6;
}
	// end inline asm
	// begin inline asm
	{add.f16 %rs4849,%rs4846,%rs6;
}
	// end inline asm
	// begin inline asm
	{add.f16 %rs4852,%rs4849,%rs6;
}
	// end inline asm
	// begin inline asm
	{add.f16 %rs4855,%rs4852,%rs6;
}
	// end inline asm
	// begin inline asm
	{add.f16 %rs4858,%rs4855,%rs6;
}
	// end inline asm
	// begin inline asm
	{add.f16 %rs4861,%rs4858,%rs6;
}
	// end inline asm
	// begin inline asm
	{add.f16 %rs4864,%rs4861,%rs6;
}
	// end inline asm
	// begin inline asm
	{add.f16 %rs4867,%rs4864,%rs6;
}
	// end inline asm
	// begin inline asm
	{add.f16 %rs4870,%rs4867,%rs6;
}
	// end inline asm
	// begin inline asm
	{add.f16 %rs4873,%rs4870,%rs6;
}
	// end inline asm
	// begin inline asm
	{add.f16 %rs4876,%rs4873,%rs6;
}
	// end inline asm
	// begin inline asm
	{add.f16 %rs4879,%rs4876,%rs6;
}
	// end inline asm
	// begin inline asm
	{add.f16 %rs4882,%rs4879,%rs6;
}
	// end inline asm
	// begin inline asm
	{add.f16 %rs4885,%rs4882,%rs6;
}
	// end inline asm
	// begin inline asm
	{add.f16 %rs4888,%rs4885,%rs6;
}
	// end inline asm
	// begin inline asm
	{add.f16 %rs4891,%rs4888,%rs6;
}
	// end inline asm
	// begin inline asm
	{add.f16 %rs4894,%rs4891,%rs6;
}
	// end inline asm
	// begin inline asm
	{add.f16 %rs4897,%rs4894,%rs6;
}
	// end inline asm
	// begin inline asm
	{add.f16 %rs4900,%rs4897,%rs6;
}
	// end inline asm
	// begin inline asm
	{add.f16 %rs4903,%rs4900,%rs6;
}
	// end inline asm
	// begin inline asm
	{add.f16 %rs4906,%rs4903,%rs6;
}
	// end inline asm
	// begin inline asm
	{add.f16 %rs4909,%rs4906,%rs6;
}
	// end inline asm
	// begin inline asm
	{add.f16 %rs4912,%rs4909,%rs6;
}
	// end inline asm
	// begin inline asm
	{add.f16 %rs4915,%rs4912,%rs6;
}
	// end inline asm
	// begin inline asm
	{add.f16 %rs4918,%rs4915,%rs6;
}
	// end inline asm
	// begin inline asm
	{add.f16 %rs4921,%rs4918,%rs6;
}
	// end inline asm
	// begin inline asm
	{add.f16 %rs4924,%rs4921,%rs6;
}
	// end inline asm
	// begin inline asm
	{add.f16 %rs4927,%rs4924,%rs6;
}
	// end inline asm
	// begin inline asm
	{add.f16 %rs4930,%rs4927,%rs6;
}
	// end inline asm
	// begin inline asm
	{add.f16 %rs4933,%rs4930,%rs6;
}
	// end inline asm
	// begin inline asm
	{add.f16 %rs4936,%rs4933,%rs6;
}
	// end inline asm
	// begin inline asm
	{add.f16 %rs4939,%rs4936,%rs6;
}
	// end inline asm
	// begin inline asm
	{add.f16 %rs4942,%rs4939,%rs6;
}
	// end inline asm
	// begin inline asm
	{add.f16 %rs4945,%rs4942,%rs6;
}
	// end inline asm
	// begin inline asm
	{add.f16 %rs4948,%rs4945,%rs6;
}
	// end inline asm
	// begin inline asm
	{add.f16 %rs4951,%rs4948,%rs6;
}
	// end inline asm
	// begin inline asm
	{add.f16 %rs4954,%rs4951,%rs6;
}
	// end inline asm
	// begin inline asm
	{add.f16 %rs4957,%rs4954,%rs6;
}
	// end inline asm
	// begin inline asm
	{add.f16 %rs4960,%rs4957,%rs6;
}
	// end inline asm
	// begin inline asm
	{add.f16 %rs4963,%rs4960,%rs6;
}
	// end inline asm
	// begin inline asm
	{add.f16 %rs4966,%rs4963,%rs6;
}
	// end inline asm
	// begin inline asm
	{add.f16 %rs4969,%rs4966,%rs6;
}
	// end inline asm
	// begin inline asm
	{add.f16 %rs4972,%rs4969,%rs6;
}
	// end inline asm
	// begin inline asm
	{add.f16 %rs4975,%rs4972,%rs6;
}
	// end inline asm
	// begin inline asm
	{add.f16 %rs4978,%rs4975,%rs6;
}
	// end inline asm
	// begin inline asm
	{add.f16 %rs4981,%rs4978,%rs6;
}
	// end inline asm
	// begin inline asm
	{add.f16 %rs4984,%rs4981,%rs6;
}
	// end inline asm
	// begin inline asm
	{add.f16 %rs4987,%rs4984,%rs6;
}
	// end inline asm
	// begin inline asm
	{add.f16 %rs4990,%rs4987,%rs6;
}
	// end inline asm
	// begin inline asm
	{add.f16 %rs4993,%rs4990,%rs6;
}
	// end inline asm
	// begin inline asm
	{add.f16 %rs4996,%rs4993,%rs6;
}
	// end inline asm
	// begin inline asm
	{add.f16 %rs4999,%rs4996,%rs6;
}
	// end inline asm
	// begin inline asm
	{add.f16 %rs5002,%rs4999,%rs6;
}
	// end inline asm
	// begin inline asm
	{add.f16 %rs5005,%rs5002,%rs6;
}
	// end inline asm
	// begin inline asm
	{add.f16 %rs5008,%rs5005,%rs6;
}
	// end inline asm
	// begin inline asm
	{add.f16 %rs5011,%rs5008,%rs6;
}
	// end inline asm
	// begin inline asm
	{add.f16 %rs5014,%rs5011,%rs6;
}
	// end inline asm
	// begin inline asm
	{add.f16 %rs5017,%rs5014,%rs6;
}
	// end inline asm
	// begin inline asm
	{add.f16 %rs5020,%rs5017,%rs6;
}
	// end inline asm
	// begin inline asm
	{add.f16 %rs5023,%rs5020,%rs6;
}
	// end inline asm
	// begin inline asm
	{add.f16 %rs5026,%rs5023,%rs6;
}
	// end inline asm
	// begin inline asm
	{add.f16 %rs5029,%rs5026,%rs6;
}
	// end inline asm
	// begin inline asm
	{add.f16 %rs5032,%rs5029,%rs6;
}
	// end inline asm
	// begin inline asm
	{add.f16 %rs5035,%rs5032,%rs6;
}
	// end inline asm
	// begin inline asm
	{add.f16 %rs5038,%rs5035,%rs6;
}
	// end inline asm
	// begin inline asm
	{add.f16 %rs5041,%rs5038,%rs6;
}
	// end inline asm
	// begin inline asm
	{add.f16 %rs5044,%rs5041,%rs6;
}
	// end inline asm
	// begin inline asm
	{add.f16 %rs5047,%rs5044,%rs6;
}
	// end inline asm
	// begin inline asm
	{add.f16 %rs5050,%rs5047,%rs6;
}
	// end inline asm
	// begin inline asm
	{add.f16 %rs5053,%rs5050,%rs6;
}
	// end inline asm
	// begin inline asm
	{add.f16 %rs5056,%rs5053,%rs6;
}
	// end inline asm
	// begin inline asm
	{add.f16 %rs5059,%rs5056,%rs6;
}
	// end inline asm
	// begin inline asm
	{add.f16 %rs5062,%rs5059,%rs6;
}
	// end inline asm
	// begin inline asm
	{add.f16 %rs5065,%rs5062,%rs6;
}
	// end inline asm
	// begin inline asm
	{add.f16 %rs5068,%rs5065,%rs6;
}
	// end inline asm
	// begin inline asm
	{add.f16 %rs5071,%rs5068,%rs6;
}
	// end inline asm
	// begin inline asm
	{add.f16 %rs5074,%rs5071,%rs6;
}
	// end inline asm
	// begin inline asm
	{add.f16 %rs5077,%rs5074,%rs6;
}
	// end inline asm
	// begin inline asm
	{add.f16 %rs5080,%rs5077,%rs6;
}
	// end inline asm
	// begin inline asm
	{add.f16 %rs5083,%rs5080,%rs6;
}
	// end inline asm
	// begin inline asm
	{add.f16 %rs5086,%rs5083,%rs6;
}
	// end inline asm
	// begin inline asm
	{add.f16 %rs5089,%rs5086,%rs6;
}
	// end inline asm
	// begin inline asm
	{add.f16 %rs5092,%rs5089,%rs6;
}
	// end inline asm
	// begin inline asm
	{add.f16 %rs5095,%rs5092,%rs6;
}
	// end inline asm
	// begin inline asm
	{add.f16 %rs5098,%rs5095,%rs6;
}
	// end inline asm
	// begin inline asm
	{add.f16 %rs5101,%rs5098,%rs6;
}
	// end inline asm
	// begin inline asm
	{add.f16 %rs5104,%rs5101,%rs6;
}
	// end inline asm
	// begin inline asm
	{add.f16 %rs5107,%rs5104,%rs6;
}
	// end inline asm
	// begin inline asm
	{add.f16 %rs5110,%rs5107,%rs6;
}
	// end inline asm
	// begin inline asm
	{add.f16 %rs5113,%rs5110,%rs6;
}
	// end inline asm
	// begin inline asm
	{add.f16 %rs5116,%rs5113,%rs6;
}
	// end inline asm
	// begin inline asm
	{add.f16 %rs5119,%rs5116,%rs6;
}
	// end inline asm
	// begin inline asm
	{add.f16 %rs5122,%rs5119,%rs6;
}
	// end inline asm
	// begin inline asm
	{add.f16 %rs5125,%rs5122,%rs6;
}
	// end inline asm
	// begin inline asm
	{add.f16 %rs5128,%rs5125,%rs6;
}
	// end inline asm
	// begin inline asm
	{add.f16 %rs5131,%rs5128,%rs6;
}
	// end inline asm
	// begin inline asm
	{add.f16 %rs5134,%rs5131,%rs6;
}
	// end inline asm
	// begin inline asm
	{add.f16 %rs5137,%rs5134,%rs6;
}
	// end inline asm
	// begin inline asm
	{add.f16 %rs5140,%rs5137,%rs6;
}
	// end inline asm
	// begin inline asm
	{add.f16 %rs5143,%rs5140,%rs6;
}
	// end inline asm
	// begin inline asm
	{add.f16 %rs5146,%rs5143,%rs6;
}
	// end inline asm
	// begin inline asm
	{add.f16 %rs5149,%rs5146,%rs6;
}
	// end inline asm
	// begin inline asm
	{add.f16 %rs5152,%rs5149,%rs6;
}
	// end inline asm
	// begin inline asm
	{add.f16 %rs5155,%rs5152,%rs6;
}
	// end inline asm
	// begin inline asm
	{add.f16 %rs5158,%rs5155,%rs6;
}
	// end inline asm
	// begin inline asm
	{add.f16 %rs5161,%rs5158,%rs6;
}
	// end inline asm
	// begin inline asm
	{add.f16 %rs5164,%rs5161,%rs6;
}
	// end inline asm
	// begin inline asm
	{add.f16 %rs5167,%rs5164,%rs6;
}
	// end inline asm
	// begin inline asm
	{add.f16 %rs5170,%rs5167,%rs6;
}
	// end inline asm
	// begin inline asm
	{add.f16 %rs5173,%rs5170,%rs6;
}
	// end inline asm
	// begin inline asm
	{add.f16 %rs5176,%rs5173,%rs6;
}
	// end inline asm
	// begin inline asm
	{add.f16 %rs5179,%rs5176,%rs6;
}
	// end inline asm
	// begin inline asm
	{add.f16 %rs5182,%rs5179,%rs6;
}
	// end inline asm
	// begin inline asm
	{add.f16 %rs5185,%rs5182,%rs6;
}
	// end inline asm
	// begin inline asm
	{add.f16 %rs5188,%rs5185,%rs6;
}
	// end inline asm
	// begin inline asm
	{add.f16 %rs5191,%rs5188,%rs6;
}
	// end inline asm
	// begin inline asm
	{add.f16 %rs5194,%rs5191,%rs6;
}
	// end inline asm
	// begin inline asm
	{add.f16 %rs5197,%rs5194,%rs6;
}
	// end inline asm
	// begin inline asm
	{add.f16 %rs5200,%rs5197,%rs6;
}
	// end inline asm
	// begin inline asm
	{add.f16 %rs5203,%rs5200,%rs6;
}
	// end inline asm
	// begin inline asm
	{add.f16 %rs5206,%rs5203,%rs6;
}
	// end inline asm
	// begin inline asm
	{add.f16 %rs5209,%rs5206,%rs6;
}
	// end inline asm
	// begin inline asm
	{add.f16 %rs5212,%rs5209,%rs6;
}
	// end inline asm
	// begin inline asm
	{add.f16 %rs5215,%rs5212,%rs6;
}
	// end inline asm
	// begin inline asm
	{add.f16 %rs5218,%rs5215,%rs6;
}
	// end inline asm
	// begin inline asm
	{add.f16 %rs5221,%rs5218,%rs6;
}
	// end inline asm
	// begin inline asm
	{add.f16 %rs5224,%rs5221,%rs6;
}
	// end inline asm
	// begin inline asm
	{add.f16 %rs5227,%rs5224,%rs6;
}
	// end inline asm
	// begin inline asm
	{add.f16 %rs5230,%rs5227,%rs6;
}
	// end inline asm
	// begin inline asm
	{add.f16 %rs5233,%rs5230,%rs6;
}
	// end inline asm
	// begin inline asm
	{add.f16 %rs5236,%rs5233,%rs6;
}
	// end inline asm
	// begin inline asm
	{add.f16 %rs5239,%rs5236,%rs6;
}
	// end inline asm
	// begin inline asm
	{add.f16 %rs5242,%rs5239,%rs6;
}
	// end inline asm
	// begin inline asm
	{add.f16 %rs5245,%rs5242,%rs6;
}
	// end inline asm
	// begin inline asm
	{add.f16 %rs5248,%rs5245,%rs6;
}
	// end inline asm
	// begin inline asm
	{add.f16 %rs5251,%rs5248,%rs6;
}
	// end inline asm
	// begin inline asm
	{add.f16 %rs5254,%rs5251,%rs6;
}
	// end inline asm
	// begin inline asm
	{add.f16 %rs5257,%rs5254,%rs6;
}
	// end inline asm
	// begin inline asm
	{add.f16 %rs5260,%rs5257,%rs6;
}
	// end inline asm
	// begin inline asm
	{add.f16 %rs5263,%rs5260,%rs6;
}
	// end inline asm
	// begin inline asm
	{add.f16 %rs5266,%rs5263,%rs6;
}
	// end inline asm
	// begin inline asm
	{add.f16 %rs5269,%rs5266,%rs6;
}
	// end inline asm
	// begin inline asm
	{add.f16 %rs5272,%rs5269,%rs6;
}
	// end inline asm
	// begin inline asm
	{add.f16 %rs5275,%rs5272,%rs6;
}
	// end inline asm
	// begin inline asm
	{add.f16 %rs5278,%rs5275,%rs6;
}
	// end inline asm
	// begin inline asm
	{add.f16 %rs5281,%rs5278,%rs6;
}
	// end inline asm
	// begin inline asm
	{add.f16 %rs5284,%rs5281,%rs6;
}
	// end inline asm
	// begin inline asm
	{add.f16 %rs5287,%rs5284,%rs6;
}
	// end inline asm
	// begin inline asm
	{add.f16 %rs5290,%rs5287,%rs6;
}
	// end inline asm
	// begin inline asm
	{add.f16 %rs5293,%rs5290,%rs6;
}
	// end inline asm
	// begin inline asm
	{add.f16 %rs5296,%rs5293,%rs6;
}
	// end inline asm
	// begin inline asm
	{add.f16 %rs5299,%rs5296,%rs6;
}
	// end inline asm
	// begin inline asm
	{add.f16 %rs5302,%rs5299,%rs6;
}
	// end inline asm
	// begin inline asm
	{add.f16 %rs5305,%rs5302,%rs6;
}
	// end inline asm
	// begin inline asm
	{add.f16 %rs5308,%rs5305,%rs6;
}
	// end inline asm
	// begin inline asm
	{add.f16 %rs5311,%rs5308,%rs6;
}
	// end inline asm
	// begin inline asm
	{add.f16 %rs5314,%rs5311,%rs6;
}
	// end inline asm
	// begin inline asm
	{add.f16 %rs5317,%rs5314,%rs6;
}
	// end inline asm
	// begin inline asm
	{add.f16 %rs5320,%rs5317,%rs6;
}
	// end inline asm
	// begin inline asm
	{add.f16 %rs5323,%rs5320,%rs6;
}
	// end inline asm
	// begin inline asm
	{add.f16 %rs5326,%rs5323,%rs6;
}
	// end inline asm
	// begin inline asm
	{add.f16 %rs5329,%rs5326,%rs6;
}
	// end inline asm
	// begin inline asm
	{add.f16 %rs5332,%rs5329,%rs6;
}
	// end inline asm
	// begin inline asm
	{add.f16 %rs5335,%rs5332,%rs6;
}
	// end inline asm
	// begin inline asm
	{add.f16 %rs5338,%rs5335,%rs6;
}
	// end inline asm
	// begin inline asm
	{add.f16 %rs5341,%rs5338,%rs6;
}
	// end inline asm
	// begin inline asm
	{add.f16 %rs5344,%rs5341,%rs6;
}
	// end inline asm
	// begin inline asm
	{add.f16 %rs5347,%rs5344,%rs6;
}
	// end inline asm
	// begin inline asm
	{add.f16 %rs5350,%rs5347,%rs6;
}
	// end inline asm
	// begin inline asm
	{add.f16 %rs5353,%rs5350,%rs6;
}
	// end inline asm
	// begin inline asm
	{add.f16 %rs5356,%rs5353,%rs6;
}
	// end inline asm
	// begin inline asm
	{add.f16 %rs5359,%rs5356,%rs6;
}
	// end inline asm
	// begin inline asm
	{add.f16 %rs5362,%rs5359,%rs6;
}
	// end inline asm
	// begin inline asm
	{add.f16 %rs5365,%rs5362,%rs6;
}
	// end inline asm
	// begin inline asm
	{add.f16 %rs5368,%rs5365,%rs6;
}
	// end inline asm
	// begin inline asm
	{add.f16 %rs5371,%rs5368,%rs6;
}
	// end inline asm
	// begin inline asm
	{add.f16 %rs5374,%rs5371,%rs6;
}
	// end inline asm
	// begin inline asm
	{add.f16 %rs5377,%rs5374,%rs6;
}
	// end inline asm
	// begin inline asm
	{add.f16 %rs5380,%rs5377,%rs6;
}
	// end inline asm
	// begin inline asm
	{add.f16 %rs5383,%rs5380,%rs6;
}
	// end inline asm
	// begin inline asm
	{add.f16 %rs5386,%rs5383,%rs6;
}
	// end inline asm
	// begin inline asm
	{add.f16 %rs5389,%rs5386,%rs6;
}
	// end inline asm
	// begin inline asm
	{add.f16 %rs5392,%rs5389,%rs6;
}
	// end inline asm
	// begin inline asm
	{add.f16 %rs5395,%rs5392,%rs6;
}
	// end inline asm
	// begin inline asm
	{add.f16 %rs5398,%rs5395,%rs6;
}
	// end inline asm
	// begin inline asm
	{add.f16 %rs5401,%rs5398,%rs6;
}
	// end inline asm
	// begin inline asm
	{add.f16 %rs5404,%rs5401,%rs6;
}
	// end inline asm
	// begin inline asm
	{add.f16 %rs5407,%rs5404,%rs6;
}
	// end inline asm
	// begin inline asm
	{add.f16 %rs5410,%rs5407,%rs6;
}
	// end inline asm
	// begin inline asm
	{add.f16 %rs5413,%rs5410,%rs6;
}
	// end inline asm
	// begin inline asm
	{add.f16 %rs5416,%rs5413,%rs6;
}
	// end inline asm
	// begin inline asm
	{add.f16 %rs5419,%rs5416,%rs6;
}
	// end inline asm
	// begin inline asm
	{add.f16 %rs5422,%rs5419,%rs6;
}
	// end inline asm
	// begin inline asm
	{add.f16 %rs5425,%rs5422,%rs6;
}
	// end inline asm
	// begin inline asm
	{add.f16 %rs5428,%rs5425,%rs6;
}
	// end inline asm
	// begin inline asm
	{add.f16 %rs5431,%rs5428,%rs6;
}
	// end inline asm
	// begin inline asm
	{add.f16 %rs5434,%rs5431,%rs6;
}
	// end inline asm
	// begin inline asm
	{add.f16 %rs5437,%rs5434,%rs6;
}
	// end inline asm
	// begin inline asm
	{add.f16 %rs5440,%rs5437,%rs6;
}
	// end inline asm
	// begin inline asm
	{add.f16 %rs5443,%rs5440,%rs6;
}
	// end inline asm
	// begin inline asm
	{add.f16 %rs5446,%rs5443,%rs6;
}
	// end inline asm
	// begin inline asm
	{add.f16 %rs5449,%rs5446,%rs6;
}
	// end inline asm
	// begin inline asm
	{add.f16 %rs5452,%rs5449,%rs6;
}
	// end inline asm
	// begin inline asm
	{add.f16 %rs5455,%rs5452,%rs6;
}
	// end inline asm
	// begin inline asm
	{add.f16 %rs5458,%rs5455,%rs6;
}
	// end inline asm
	// begin inline asm
	{add.f16 %rs5461,%rs5458,%rs6;
}
	// end inline asm
	// begin inline asm
	{add.f16 %rs5464,%rs5461,%rs6;
}
	// end inline asm
	// begin inline asm
	{add.f16 %rs5467,%rs5464,%rs6;
}
	// end inline asm
	// begin inline asm
	{add.f16 %rs5470,%rs5467,%rs6;
}
	// end inline asm
	// begin inline asm
	{add.f16 %rs5473,%rs5470,%rs6;
}
	// end inline asm
	// begin inline asm
	{add.f16 %rs5476,%rs5473,%rs6;
}
	// end inline asm
	// begin inline asm
	{add.f16 %rs5479,%rs5476,%rs6;
}
	// end inline asm
	// begin inline asm
	{add.f16 %rs5482,%rs5479,%rs6;
}
	// end inline asm
	// begin inline asm
	{add.f16 %rs5485,%rs5482,%rs6;
}
	// end inline asm
	// begin inline asm
	{add.f16 %rs5488,%rs5485,%rs6;
}
	// end inline asm
	// begin inline asm
	{add.f16 %rs5491,%rs5488,%rs6;
}
	// end inline asm
	// begin inline asm
	{add.f16 %rs5494,%rs5491,%rs6;
}
	// end inline asm
	// begin inline asm
	{add.f16 %rs5497,%rs5494,%rs6;
}
	// end inline asm
	// begin inline asm
	{add.f16 %rs5500,%rs5497,%rs6;
}
	// end inline asm
	// begin inline asm
	{add.f16 %rs5503,%rs5500,%rs6;
}
	// end inline asm
	// begin inline asm
	{add.f16 %rs5506,%rs5503,%rs6;
}
	// end inline asm
	// begin inline asm
	{add.f16 %rs5509,%rs5506,%rs6;
}
	// end inline asm
	// begin inline asm
	{add.f16 %rs5512,%rs5509,%rs6;
}
	// end inline asm
	// begin inline asm
	{add.f16 %rs5515,%rs5512,%rs6;
}
	// end inline asm
	// begin inline asm
	{add.f16 %rs5518,%rs5515,%rs6;
}
	// end inline asm
	// begin inline asm
	{add.f16 %rs5521,%rs5518,%rs6;
}
	// end inline asm
	// begin inline asm
	{add.f16 %rs5524,%rs5521,%rs6;
}
	// end inline asm
	// begin inline asm
	{add.f16 %rs5527,%rs5524,%rs6;
}
	// end inline asm
	// begin inline asm
	{add.f16 %rs5530,%rs5527,%rs6;
}
	// end inline asm
	// begin inline asm
	{add.f16 %rs5533,%rs5530,%rs6;
}
	// end inline asm
	// begin inline asm
	{add.f16 %rs5536,%rs5533,%rs6;
}
	// end inline asm
	// begin inline asm
	{add.f16 %rs5539,%rs5536,%rs6;
}
	// end inline asm
	// begin inline asm
	{add.f16 %rs5542,%rs5539,%rs6;
}
	// end inline asm
	// begin inline asm
	{add.f16 %rs5545,%rs5542,%rs6;
}
	// end inline asm
	// begin inline asm
	{add.f16 %rs5548,%rs5545,%rs6;
}
	// end inline asm
	// begin inline asm
	{add.f16 %rs5551,%rs5548,%rs6;
}
	// end inline asm
	// begin inline asm
	{add.f16 %rs5554,%rs5551,%rs6;
}
	// end inline asm
	// begin inline asm
	{add.f16 %rs5557,%rs5554,%rs6;
}
	// end inline asm
	// begin inline asm
	{add.f16 %rs5560,%rs5557,%rs6;
}
	// end inline asm
	// begin inline asm
	{add.f16 %rs5563,%rs5560,%rs6;
}
	// end inline asm
	// begin inline asm
	{add.f16 %rs5566,%rs5563,%rs6;
}
	// end inline asm
	// begin inline asm
	{add.f16 %rs5569,%rs5566,%rs6;
}
	// end inline asm
	// begin inline asm
	{add.f16 %rs5572,%rs5569,%rs6;
}
	// end inline asm
	// begin inline asm
	{add.f16 %rs5575,%rs5572,%rs6;
}
	// end inline asm
	// begin inline asm
	{add.f16 %rs5578,%rs5575,%rs6;
}
	// end inline asm
	// begin inline asm
	{add.f16 %rs5581,%rs5578,%rs6;
}
	// end inline asm
	// begin inline asm
	{add.f16 %rs5584,%rs5581,%rs6;
}
	// end inline asm
	// begin inline asm
	{add.f16 %rs5587,%rs5584,%rs6;
}
	// end inline asm
	// begin inline asm
	{add.f16 %rs5590,%rs5587,%rs6;
}
	// end inline asm
	// begin inline asm
	{add.f16 %rs5593,%rs5590,%rs6;
}
	// end inline asm
	// begin inline asm
	{add.f16 %rs5596,%rs5593,%rs6;
}
	// end inline asm
	// begin inline asm
	{add.f16 %rs5599,%rs5596,%rs6;
}
	// end inline asm
	// begin inline asm
	{add.f16 %rs5602,%rs5599,%rs6;
}
	// end inline asm
	// begin inline asm
	{add.f16 %rs5605,%rs5602,%rs6;
}
	// end inline asm
	// begin inline asm
	{add.f16 %rs5608,%rs5605,%rs6;
}
	// end inline asm
	// begin inline asm
	{add.f16 %rs5611,%rs5608,%rs6;
}
	// end inline asm
	// begin inline asm
	{add.f16 %rs5614,%rs5611,%rs6;
}
	// end inline asm
	// begin inline asm
	{add.f16 %rs5617,%rs5614,%rs6;
}
	// end inline asm
	// begin inline asm
	{add.f16 %rs5620,%rs5617,%rs6;
}
	// end inline asm
	// begin inline asm
	{add.f16 %rs5623,%rs5620,%rs6;
}
	// end inline asm
	// begin inline asm
	{add.f16 %rs5626,%rs5623,%rs6;
}
	// end inline asm
	// begin inline asm
	{add.f16 %rs5629,%rs5626,%rs6;
}
	// end inline asm
	// begin inline asm
	{add.f16 %rs5632,%rs5629,%rs6;
}
	// end inline asm
	// begin inline asm
	{add.f16 %rs5635,%rs5632,%rs6;
}
	// end inline asm
	// begin inline asm
	{add.f16 %rs5638,%rs5635,%rs6;
}
	// end inline asm
	// begin inline asm
	{add.f16 %rs5641,%rs5638,%rs6;
}
	// end inline asm
	// begin inline asm
	{add.f16 %rs5644,%rs5641,%rs6;
}
	// end inline asm
	// begin inline asm
	{add.f16 %rs5647,%rs5644,%rs6;
}
	// end inline asm
	// begin inline asm
	{add.f16 %rs5650,%rs5647,%rs6;
}
	// end inline asm
	// begin inline asm
	{add.f16 %rs5653,%rs5650,%rs6;
}
	// end inline asm
	// begin inline asm
	{add.f16 %rs5656,%rs5653,%rs6;
}
	// end inline asm
	// begin inline asm
	{add.f16 %rs5659,%rs5656,%rs6;
}
	// end inline asm
	// begin inline asm
	{add.f16 %rs5662,%rs5659,%rs6;
}
	// end inline asm
	// begin inline asm
	{add.f16 %rs5665,%rs5662,%rs6;
}
	// end inline asm
	// begin inline asm
	{add.f16 %rs5668,%rs5665,%rs6;
}
	// end inline asm
	// begin inline asm
	{add.f16 %rs5671,%rs5668,%rs6;
}
	// end inline asm
	// begin inline asm
	{add.f16 %rs5674,%rs5671,%rs6;
}
	// end inline asm
	// begin inline asm
	{add.f16 %rs5677,%rs5674,%rs6;
}
	// end inline asm
	// begin inline asm
	{add.f16 %rs5680,%rs5677,%rs6;
}
	// end inline asm
	// begin inline asm
	{add.f16 %rs5683,%rs5680,%rs6;
}
	// end inline asm
	// begin inline asm
	{add.f16 %rs5686,%rs5683,%rs6;
}
	// end inline asm
	// begin inline asm
	{add.f16 %rs5689,%rs5686,%rs6;
}
	// end inline asm
	// begin inline asm
	{add.f16 %rs5692,%rs5689,%rs6;
}
	// end inline asm
	// begin inline asm
	{add.f16 %rs5695,%rs5692,%rs6;
}
	// end inline asm
	// begin inline asm
	{add.f16 %rs5698,%rs5695,%rs6;
}
	// end inline asm
	// begin inline asm
	{add.f16 %rs5701,%rs5698,%rs6;
}
	// end inline asm
	// begin inline asm
	{add.f16 %rs5704,%rs5701,%rs6;
}
	// end inline asm
	// begin inline asm
	{add.f16 %rs5707,%rs5704,%rs6;
}
	// end inline asm
	// begin inline asm
	{add.f16 %rs5710,%rs5707,%rs6;
}
	// end inline asm
	// begin inline asm
	{add.f16 %rs5713,%rs5710,%rs6;
}
	// end inline asm
	// begin inline asm
	{add.f16 %rs5716,%rs5713,%rs6;
}
	// end inline asm
	// begin inline asm
	{add.f16 %rs5719,%rs5716,%rs6;
}
	// end inline asm
	// begin inline asm
	{add.f16 %rs5722,%rs5719,%rs6;
}
	// end inline asm
	// begin inline asm
	{add.f16 %rs5725,%rs5722,%rs6;
}
	// end inline asm
	// begin inline asm
	{add.f16 %rs5728,%rs5725,%rs6;
}
	// end inline asm
	// begin inline asm
	{add.f16 %rs5731,%rs5728,%rs6;
}
	// end inline asm
	// begin inline asm
	{add.f16 %rs5734,%rs5731,%rs6;
}
	// end inline asm
	// begin inline asm
	{add.f16 %rs5737,%rs5734,%rs6;
}
	// end inline asm
	// begin inline asm
	{add.f16 %rs5740,%rs5737,%rs6;
}
	// end inline asm
	// begin inline asm
	{add.f16 %rs5743,%rs5740,%rs6;
}
	// end inline asm
	// begin inline asm
	{add.f16 %rs5746,%rs5743,%rs6;
}
	// end inline asm
	// begin inline asm
	{add.f16 %rs5749,%rs5746,%rs6;
}
	// end inline asm
	// begin inline asm
	{add.f16 %rs5752,%rs5749,%rs6;
}
	// end inline asm
	// begin inline asm
	{add.f16 %rs5755,%rs5752,%rs6;
}
	// end inline asm
	// begin inline asm
	{add.f16 %rs5758,%rs5755,%rs6;
}
	// end inline asm
	// begin inline asm
	{add.f16 %rs5761,%rs5758,%rs6;
}
	// end inline asm
	// begin inline asm
	{add.f16 %rs5764,%rs5761,%rs6;
}
	// end inline asm
	// begin inline asm
	{add.f16 %rs5767,%rs5764,%rs6;
}
	// end inline asm
	// begin inline asm
	{add.f16 %rs5770,%rs5767,%rs6;
}
	// end inline asm
	// begin inline asm
	{add.f16 %rs5773,%rs5770,%rs6;
}
	// end inline asm
	// begin inline asm
	{add.f16 %rs5776,%rs5773,%rs6;
}
	// end inline asm
	// begin inline asm
	{add.f16 %rs5779,%rs5776,%rs6;
}
	// end inline asm
	// begin inline asm
	{add.f16 %rs5782,%rs5779,%rs6;
}
	// end inline asm
	// begin inline asm
	{add.f16 %rs5785,%rs5782,%rs6;
}
	// end inline asm
	// begin inline asm
	{add.f16 %rs5788,%rs5785,%rs6;
}
	// end inline asm
	// begin inline asm
	{add.f16 %rs5791,%rs5788,%rs6;
}
	// end inline asm
	// begin inline asm
	{add.f16 %rs5794,%rs5791,%rs6;
}
	// end inline asm
	// begin inline asm
	{add.f16 %rs5797,%rs5794,%rs6;
}
	// end inline asm
	// begin inline asm
	{add.f16 %rs5800,%rs5797,%rs6;
}
	// end inline asm
	// begin inline asm
	{add.f16 %rs5803,%rs5800,%rs6;
}
	// end inline asm
	// begin inline asm
	{add.f16 %rs5806,%rs5803,%rs6;
}
	// end inline asm
	// begin inline asm
	{add.f16 %rs5809,%rs5806,%rs6;
}
	// end inline asm
	// begin inline asm
	{add.f16 %rs5812,%rs5809,%rs6;
}
	// end inline asm
	// begin inline asm
	{add.f16 %rs5815,%rs5812,%rs6;
}
	// end inline asm
	// begin inline asm
	{add.f16 %rs5818,%rs5815,%rs6;
}
	// end inline asm
	// begin inline asm
	{add.f16 %rs5821,%rs5818,%rs6;
}
	// end inline asm
	// begin inline asm
	{add.f16 %rs5824,%rs5821,%rs6;
}
	// end inline asm
	// begin inline asm
	{add.f16 %rs5827,%rs5824,%rs6;
}
	// end inline asm
	// begin inline asm
	{add.f16 %rs5830,%rs5827,%rs6;
}
	// end inline asm
	// begin inline asm
	{add.f16 %rs5833,%rs5830,%rs6;
}
	// end inline asm
	// begin inline asm
	{add.f16 %rs5836,%rs5833,%rs6;
}
	// end inline asm
	// begin inline asm
	{add.f16 %rs5839,%rs5836,%rs6;
}
	// end inline asm
	// begin inline asm
	{add.f16 %rs5842,%rs5839,%rs6;
}
	// end inline asm
	// begin inline asm
	{add.f16 %rs5845,%rs5842,%rs6;
}
	// end inline asm
	// begin inline asm
	{add.f16 %rs5848,%rs5845,%rs6;
}
	// end inline asm
	// begin inline asm
	{add.f16 %rs5851,%rs5848,%rs6;
}
	// end inline asm
	// begin inline asm
	{add.f16 %rs5854,%rs5851,%rs6;
}
	// end inline asm
	// begin inline asm
	{add.f16 %rs5857,%rs5854,%rs6;
}
	// end inline asm
	// begin inline asm
	{add.f16 %rs5860,%rs5857,%rs6;
}
	// end inline asm
	// begin inline asm
	{add.f16 %rs5863,%rs5860,%rs6;
}
	// end inline asm
	// begin inline asm
	{add.f16 %rs5866,%rs5863,%rs6;
}
	// end inline asm
	// begin inline asm
	{add.f16 %rs5869,%rs5866,%rs6;
}
	// end inline asm
	// begin inline asm
	{add.f16 %rs5872,%rs5869,%rs6;
}
	// end inline asm
	// begin inline asm
	{add.f16 %rs5875,%rs5872,%rs6;
}
	// end inline asm
	// begin inline asm
	{add.f16 %rs5878,%rs5875,%rs6;
}
	// end inline asm
	// begin inline asm
	{add.f16 %rs5881,%rs5878,%rs6;
}
	// end inline asm
	// begin inline asm
	{add.f16 %rs5884,%rs5881,%rs6;
}
	// end inline asm
	// begin inline asm
	{add.f16 %rs5887,%rs5884,%rs6;
}
	// end inline asm
	// begin inline asm
	{add.f16 %rs5890,%rs5887,%rs6;
}
	// end inline asm
	// begin inline asm
	{add.f16 %rs5893,%rs5890,%rs6;
}
	// end inline asm
	// begin inline asm
	{add.f16 %rs5896,%rs5893,%rs6;
}
	// end inline asm
	// begin inline asm
	{add.f16 %rs5899,%rs5896,%rs6;
}
	// end inline asm
	// begin inline asm
	{add.f16 %rs5902,%rs5899,%rs6;
}
	// end inline asm
	// begin inline asm
	{add.f16 %rs5905,%rs5902,%rs6;
}
	// end inline asm
	// begin inline asm
	{add.f16 %rs5908,%rs5905,%rs6;
}
	// end inline asm
	// begin inline asm
	{add.f16 %rs5911,%rs5908,%rs6;
}
	// end inline asm
	// begin inline asm
	{add.f16 %rs5914,%rs5911,%rs6;
}
	// end inline asm
	// begin inline asm
	{add.f16 %rs5917,%rs5914,%rs6;
}
	// end inline asm
	// begin inline asm
	{add.f16 %rs5920,%rs5917,%rs6;
}
	// end inline asm
	// begin inline asm
	{add.f16 %rs5923,%rs5920,%rs6;
}
	// end inline asm
	// begin inline asm
	{add.f16 %rs5926,%rs5923,%rs6;
}
	// end inline asm
	// begin inline asm
	{add.f16 %rs5929,%rs5926,%rs6;
}
	// end inline asm
	// begin inline asm
	{add.f16 %rs5932,%rs5929,%rs6;
}
	// end inline asm
	// begin inline asm
	{add.f16 %rs5935,%rs5932,%rs6;
}
	// end inline asm
	// begin inline asm
	{add.f16 %rs5938,%rs5935,%rs6;
}
	// end inline asm
	// begin inline asm
	{add.f16 %rs5941,%rs5938,%rs6;
}
	// end inline asm
	// begin inline asm
	{add.f16 %rs5944,%rs5941,%rs6;
}
	// end inline asm
	// begin inline asm
	{add.f16 %rs5947,%rs5944,%rs6;
}
	// end inline asm
	// begin inline asm
	{add.f16 %rs5950,%rs5947,%rs6;
}
	// end inline asm
	// begin inline asm
	{add.f16 %rs5953,%rs5950,%rs6;
}
	// end inline asm
	// begin inline asm
	{add.f16 %rs5956,%rs5953,%rs6;
}
	// end inline asm
	// begin inline asm
	{add.f16 %rs5959,%rs5956,%rs6;
}
	// end inline asm
	// begin inline asm
	{add.f16 %rs5962,%rs5959,%rs6;
}
	// end inline asm
	// begin inline asm
	{add.f16 %rs5965,%rs5962,%rs6;
}
	// end inline asm
	// begin inline asm
	{add.f16 %rs5968,%rs5965,%rs6;
}
	// end inline asm
	// begin inline asm
	{add.f16 %rs5971,%rs5968,%rs6;
}
	// end inline asm
	// begin inline asm
	{add.f16 %rs5974,%rs5971,%rs6;
}
	// end inline asm
	// begin inline asm
	{add.f16 %rs5977,%rs5974,%rs6;
}
	// end inline asm
	// begin inline asm
	{add.f16 %rs5980,%rs5977,%rs6;
}
	// end inline asm
	// begin inline asm
	{add.f16 %rs5983,%rs5980,%rs6;
}
	// end inline asm
	// begin inline asm
	{add.f16 %rs5986,%rs5983,%rs6;
}
	// end inline asm
	// begin inline asm
	{add.f16 %rs5989,%rs5986,%rs6;
}
	// end inline asm
	// begin inline asm
	{add.f16 %rs5992,%rs5989,%rs6;
}
	// end inline asm
	// begin inline asm
	{add.f16 %rs5995,%rs5992,%rs6;
}
	// end inline asm
	// begin inline asm
	{add.f16 %rs5998,%rs5995,%rs6;
}
	// end inline asm
	// begin inline asm
	{add.f16 %rs6001,%rs5998,%rs6;
}
	// end inline asm
	// begin inline asm
	{add.f16 %rs6004,%rs6001,%rs6;
}
	// end inline asm
	// begin inline asm
	{add.f16 %rs6007,%rs6004,%rs6;
}
	// end inline asm
	// begin inline asm
	{add.f16 %rs6010,%rs6007,%rs6;
}
	// end inline asm
	// begin inline asm
	{add.f16 %rs6013,%rs6010,%rs6;
}
	// end inline asm
	// begin inline asm
	{add.f16 %rs6016,%rs6013,%rs6;
}
	// end inline asm
	// begin inline asm
	{add.f16 %rs6019,%rs6016,%rs6;
}
	// end inline asm
	// begin inline asm
	{add.f16 %rs6022,%rs6019,%rs6;
}
	// end inline asm
	// begin inline asm
	{add.f16 %rs6025,%rs6022,%rs6;
}
	// end inline asm
	// begin inline asm
	{add.f16 %rs6028,%rs6025,%rs6;
}
	// end inline asm
	// begin inline asm
	{add.f16 %rs6031,%rs6028,%rs6;
}
	// end inline asm
	// begin inline asm
	{add.f16 %rs6034,%rs6031,%rs6;
}
	// end inline asm
	// begin inline asm
	{add.f16 %rs6037,%rs6034,%rs6;
}
	// end inline asm
	// begin inline asm
	{add.f16 %rs6040,%rs6037,%rs6;
}
	// end inline asm
	// begin inline asm
	{add.f16 %rs6043,%rs6040,%rs6;
}
	// end inline asm
	// begin inline asm
	{add.f16 %rs6046,%rs6043,%rs6;
}
	// end inline asm
	// begin inline asm
	{add.f16 %rs6049,%rs6046,%rs6;
}
	// end inline asm
	// begin inline asm
	{add.f16 %rs6052,%rs6049,%rs6;
}
	// end inline asm
	// begin inline asm
	{add.f16 %rs6055,%rs6052,%rs6;
}
	// end inline asm
	// begin inline asm
	{add.f16 %rs6058,%rs6055,%rs6;
}
	// end inline asm
	// begin inline asm
	{add.f16 %rs6061,%rs6058,%rs6;
}
	// end inline asm
	// begin inline asm
	{add.f16 %rs6064,%rs6061,%rs6;
}
	// end inline asm
	// begin inline asm
	{add.f16 %rs6067,%rs6064,%rs6;
}
	// end inline asm
	// begin inline asm
	{add.f16 %rs6070,%rs6067,%rs6;
}
	// end inline asm
	// begin inline asm
	{add.f16 %rs6073,%rs6070,%rs6;
}
	// end inline asm
	// begin inline asm
	{add.f16 %rs6076,%rs6073,%rs6;
}
	// end inline asm
	// begin inline asm
	{add.f16 %rs6079,%rs6076,%rs6;
}
	// end inline asm
	// begin inline asm
	{add.f16 %rs6082,%rs6079,%rs6;
}
	// end inline asm
	// begin inline asm
	{add.f16 %rs6085,%rs6082,%rs6;
}
	// end inline asm
	// begin inline asm
	{add.f16 %rs6088,%rs6085,%rs6;
}
	// end inline asm
	// begin inline asm
	{add.f16 %rs6091,%rs6088,%rs6;
}
	// end inline asm
	// begin inline asm
	{add.f16 %rs6094,%rs6091,%rs6;
}
	// end inline asm
	// begin inline asm
	{add.f16 %rs6097,%rs6094,%rs6;
}
	// end inline asm
	// begin inline asm
	{add.f16 %rs6100,%rs6097,%rs6;
}
	// end inline asm
	// begin inline asm
	{add.f16 %rs6103,%rs6100,%rs6;
}
	// end inline asm
	// begin inline asm
	{add.f16 %rs6106,%rs6103,%rs6;
}
	// end inline asm
	// begin inline asm
	{add.f16 %rs6109,%rs6106,%rs6;
}
	// end inline asm
	// begin inline asm
	{add.f16 %rs6112,%rs6109,%rs6;
}
	// end inline asm
	// begin inline asm
	{add.f16 %rs6115,%rs6112,%rs6;
}
	// end inline asm
	// begin inline asm
	{add.f16 %rs6118,%rs6115,%rs6;
}
	// end inline asm
	// begin inline asm
	{add.f16 %rs6121,%rs6118,%rs6;
}
	// end inline asm
	// begin inline asm
	{add.f16 %rs6124,%rs6121,%rs6;
}
	// end inline asm
	// begin inline asm
	{add.f16 %rs6127,%rs6124,%rs6;
}
	// end inline asm
	// begin inline asm
	{add.f16 %rs6130,%rs6127,%rs6;
}
	// end inline asm
	// begin inline asm
	{add.f16 %rs6133,%rs6130,%rs6;
}
	// end inline asm
	// begin inline asm
	{add.f16 %rs6136,%rs6133,%rs6;
}
	// end inline asm
	// begin inline asm
	{add.f16 %rs6139,%rs6136,%rs6;
}
	// end inline asm
	// begin inline asm
	{add.f16 %rs6142,%rs6139,%rs6;
}
	// end inline asm
	// begin inline asm
	{add.f16 %rs6145,%rs6142,%rs6;
}
	// end inline asm
	// begin inline asm
	{add.f16 %rs6148,%rs6145,%rs6;
}
	// end inline asm
	// begin inline asm
	{add.f16 %rs6151,%rs6148,%rs6;
}
	// end inline asm
	// begin inline asm
	{add.f16 %rs6154,%rs6151,%rs6;
}
	// end inline asm
	// begin inline asm
	{add.f16 %rs6157,%rs6154,%rs6;
}
	// end inline asm
	// begin inline asm
	{add.f16 %rs6160,%rs6157,%rs6;
}
	// end inline asm
	// begin inline asm
	{add.f16 %rs6163,%rs6160,%rs6;
}
	// end inline asm
	// begin inline asm
	{add.f16 %rs6166,%rs6163,%rs6;
}
	// end inline asm
	// begin inline asm
	{add.f16 %rs6169,%rs6166,%rs6;
}
	// end inline asm
	// begin inline asm
	{add.f16 %rs6172,%rs6169,%rs6;
}
	// end inline asm
	// begin inline asm
	{add.f16 %rs6175,%rs6172,%rs6;
}
	// end inline asm
	// begin inline asm
	{add.f16 %rs6178,%rs6175,%rs6;
}
	// end inline asm
	// begin inline asm
	{add.f16 %rs6181,%rs6178,%rs6;
}
	// end inline asm
	// begin inline asm
	{add.f16 %rs6184,%rs6181,%rs6;
}
	// end inline asm
	// begin inline asm
	{add.f16 %rs6187,%rs6184,%rs6;
}
	// end inline asm
	// begin inline asm
	{add.f16 %rs6190,%rs6187,%rs6;
}
	// end inline asm
	// begin inline asm
	{add.f16 %rs6193,%rs6190,%rs6;
}
	// end inline asm
	// begin inline asm
	{add.f16 %rs6196,%rs6193,%rs6;
}
	// end inline asm
	// begin inline asm
	{add.f16 %rs6199,%rs6196,%rs6;
}
	// end inline asm
	// begin inline asm
	{add.f16 %rs6202,%rs6199,%rs6;
}
	// end inline asm
	// begin inline asm
	{add.f16 %rs6205,%rs6202,%rs6;
}
	// end inline asm
	// begin inline asm
	{add.f16 %rs6208,%rs6205,%rs6;
}
	// end inline asm
	// begin inline asm
	{add.f16 %rs6211,%rs6208,%rs6;
}
	// end inline asm
	// begin inline asm
	{add.f16 %rs6214,%rs6211,%rs6;
}
	// end inline asm
	// begin inline asm
	{add.f16 %rs6217,%rs6214,%rs6;
}
	// end inline asm
	// begin inline asm
	{add.f16 %rs6220,%rs6217,%rs6;
}
	// end inline asm
	// begin inline asm
	{add.f16 %rs6223,%rs6220,%rs6;
}
	// end inline asm
	// begin inline asm
	{add.f16 %rs6226,%rs6223,%rs6;
}
	// end inline asm
	// begin inline asm
	{add.f16 %rs6229,%rs6226,%rs6;
}
	// end inline asm
	// begin inline asm
	{add.f16 %rs6232,%rs6229,%rs6;
}
	// end inline asm
	// begin inline asm
	{add.f16 %rs6235,%rs6232,%rs6;
}
	// end inline asm
	// begin inline asm
	{add.f16 %rs6238,%rs6235,%rs6;
}
	// end inline asm
	// begin inline asm
	{add.f16 %rs6241,%rs6238,%rs6;
}
	// end inline asm
	// begin inline asm
	{add.f16 %rs6244,%rs6241,%rs6;
}
	// end inline asm
	// begin inline asm
	{add.f16 %rs6247,%rs6244,%rs6;
}
	// end inline asm
	// begin inline asm
	{add.f16 %rs6250,%rs6247,%rs6;
}
	// end inline asm
	// begin inline asm
	{add.f16 %rs6253,%rs6250,%rs6;
}
	// end inline asm
	// begin inline asm
	{add.f16 %rs6256,%rs6253,%rs6;
}
	// end inline asm
	// begin inline asm
	{add.f16 %rs6259,%rs6256,%rs6;
}
	// end inline asm
	// begin inline asm
	{add.f16 %rs6262,%rs6259,%rs6;
}
	// end inline asm
	// begin inline asm
	{add.f16 %rs6265,%rs6262,%rs6;
}
	// end inline asm
	// begin inline asm
	{add.f16 %rs6268,%rs6265,%rs6;
}
	// end inline asm
	// begin inline asm
	{add.f16 %rs6271,%rs6268,%rs6;
}
	// end inline asm
	// begin inline asm
	{add.f16 %rs6274,%rs6271,%rs6;
}
	// end inline asm
	// begin inline asm
	{add.f16 %rs6277,%rs6274,%rs6;
}
	// end inline asm
	// begin inline asm
	{add.f16 %rs6280,%rs6277,%rs6;
}
	// end inline asm
	// begin inline asm
	{add.f16 %rs6283,%rs6280,%rs6;
}
	// end inline asm
	// begin inline asm
	{add.f16 %rs6286,%rs6283,%rs6;
}
	// end inline asm
	// begin inline asm
	{add.f16 %rs6289,%rs6286,%rs6;
}
	// end inline asm
	// begin inline asm
	{add.f16 %rs6292,%rs6289,%rs6;
}
	// end inline asm
	// begin inline asm
	{add.f16 %rs6295,%rs6292,%rs6;
}
	// end inline asm
	// begin inline asm
	{add.f16 %rs6298,%rs6295,%rs6;
}
	// end inline asm
	// begin inline asm
	{add.f16 %rs6301,%rs6298,%rs6;
}
	// end inline asm
	// begin inline asm
	{add.f16 %rs6304,%rs6301,%rs6;
}
	// end inline asm
	// begin inline asm
	{add.f16 %rs6307,%rs6304,%rs6;
}
	// end inline asm
	// begin inline asm
	{add.f16 %rs6310,%rs6307,%rs6;
}
	// end inline asm
	// begin inline asm
	{add.f16 %rs6313,%rs6310,%rs6;
}
	// end inline asm
	// begin inline asm
	{add.f16 %rs6316,%rs6313,%rs6;
}
	// end inline asm
	// begin inline asm
	{add.f16 %rs6319,%rs6316,%rs6;
}
	// end inline asm
	// begin inline asm
	{add.f16 %rs6322,%rs6319,%rs6;
}
	// end inline asm
	// begin inline asm
	{add.f16 %rs6325,%rs6322,%rs6;
}
	// end inline asm
	// begin inline asm
	{add.f16 %rs6328,%rs6325,%rs6;
}
	// end inline asm
	// begin inline asm
	{add.f16 %rs6331,%rs6328,%rs6;
}
	// end inline asm
	// begin inline asm
	{add.f16 %rs6334,%rs6331,%rs6;
}
	// end inline asm
	// begin inline asm
	{add.f16 %rs6337,%rs6334,%rs6;
}
	// end inline asm
	// begin inline asm
	{add.f16 %rs6340,%rs6337,%rs6;
}
	// end inline asm
	// begin inline asm
	{add.f16 %rs6343,%rs6340,%rs6;
}
	// end inline asm
	// begin inline asm
	{add.f16 %rs6346,%rs6343,%rs6;
}
	// end inline asm
	// begin inline asm
	{add.f16 %rs6349,%rs6346,%rs6;
}
	// end inline asm
	// begin inline asm
	{add.f16 %rs6352,%rs6349,%rs6;
}
	// end inline asm
	// begin inline asm
	{add.f16 %rs6355,%rs6352,%rs6;
}
	// end inline asm
	// begin inline asm
	{add.f16 %rs6358,%rs6355,%rs6;
}
	// end inline asm
	// begin inline asm
	{add.f16 %rs6361,%rs6358,%rs6;
}
	// end inline asm
	// begin inline asm
	{add.f16 %rs6364,%rs6361,%rs6;
}
	// end inline asm
	// begin inline asm
	{add.f16 %rs6367,%rs6364,%rs6;
}
	// end inline asm
	// begin inline asm
	{add.f16 %rs6370,%rs6367,%rs6;
}
	// end inline asm
	// begin inline asm
	{add.f16 %rs6373,%rs6370,%rs6;
}
	// end inline asm
	// begin inline asm
	{add.f16 %rs6376,%rs6373,%rs6;
}
	// end inline asm
	// begin inline asm
	{add.f16 %rs6379,%rs6376,%rs6;
}
	// end inline asm
	// begin inline asm
	{add.f16 %rs6382,%rs6379,%rs6;
}
	// end inline asm
	// begin inline asm
	{add.f16 %rs6385,%rs6382,%rs6;
}
	// end inline asm
	// begin inline asm
	{add.f16 %rs6388,%rs6385,%rs6;
}
	// end inline asm
	// begin inline asm
	{add.f16 %rs6391,%rs6388,%rs6;
}
	// end inline asm
	// begin inline asm
	{add.f16 %rs6394,%rs6391,%rs6;
}
	// end inline asm
	// begin inline asm
	{add.f16 %rs6397,%rs6394,%rs6;
}
	// end inline asm
	// begin inline asm
	{add.f16 %rs6400,%rs6397,%rs6;
}
	// end inline asm
	// begin inline asm
	{add.f16 %rs6403,%rs6400,%rs6;
}
	// end inline asm
	// begin inline asm
	{add.f16 %rs6406,%rs6403,%rs6;
}
	// end inline asm
	// begin inline asm
	{add.f16 %rs6409,%rs6406,%rs6;
}
	// end inline asm
	// begin inline asm
	{add.f16 %rs6412,%rs6409,%rs6;
}
	// end inline asm
	// begin inline asm
	{add.f16 %rs6415,%rs6412,%rs6;
}
	// end inline asm
	// begin inline asm
	{add.f16 %rs6418,%rs6415,%rs6;
}
	// end inline asm
	// begin inline asm
	{add.f16 %rs6421,%rs6418,%rs6;
}
	// end inline asm
	// begin inline asm
	{add.f16 %rs6424,%rs6421,%rs6;
}
	// end inline asm
	// begin inline asm
	{add.f16 %rs6427,%rs6424,%rs6;
}
	// end inline asm
	// begin inline asm
	{add.f16 %rs6430,%rs6427,%rs6;
}
	// end inline asm
	// begin inline asm
	{add.f16 %rs6433,%rs6430,%rs6;
}
	// end inline asm
	// begin inline asm
	{add.f16 %rs6436,%rs6433,%rs6;
}
	// end inline asm
	// begin inline asm
	{add.f16 %rs6439,%rs6436,%rs6;
}
	// end inline asm
	// begin inline asm
	{add.f16 %rs6442,%rs6439,%rs6;
}
	// end inline asm
	// begin inline asm
	{add.f16 %rs6445,%rs6442,%rs6;
}
	// end inline asm
	// begin inline asm
	{add.f16 %rs6448,%rs6445,%rs6;
}
	// end inline asm
	// begin inline asm
	{add.f16 %rs6451,%rs6448,%rs6;
}
	// end inline asm
	// begin inline asm
	{add.f16 %rs6454,%rs6451,%rs6;
}
	// end inline asm
	// begin inline asm
	{add.f16 %rs6457,%rs6454,%rs6;
}
	// end inline asm
	// begin inline asm
	{add.f16 %rs6460,%rs6457,%rs6;
}
	// end inline asm
	// begin inline asm
	{add.f16 %rs6463,%rs6460,%rs6;
}
	// end inline asm
	// begin inline asm
	{add.f16 %rs6466,%rs6463,%rs6;
}
	// end inline asm
	// begin inline asm
	{add.f16 %rs6469,%rs6466,%rs6;
}
	// end inline asm
	// begin inline asm
	{add.f16 %rs6472,%rs6469,%rs6;
}
	// end inline asm
	// begin inline asm
	{add.f16 %rs6475,%rs6472,%rs6;
}
	// end inline asm
	// begin inline asm
	{add.f16 %rs6478,%rs6475,%rs6;
}
	// end inline asm
	// begin inline asm
	{add.f16 %rs6481,%rs6478,%rs6;
}
	// end inline asm
	// begin inline asm
	{add.f16 %rs6484,%rs6481,%rs6;
}
	// end inline asm
	// begin inline asm
	{add.f16 %rs6487,%rs6484,%rs6;
}
	// end inline asm
	// begin inline asm
	{add.f16 %rs6490,%rs6487,%rs6;
}
	// end inline asm
	// begin inline asm
	{add.f16 %rs6493,%rs6490,%rs6;
}
	// end inline asm
	// begin inline asm
	{add.f16 %rs6496,%rs6493,%rs6;
}
	// end inline asm
	// begin inline asm
	{add.f16 %rs6499,%rs6496,%rs6;
}
	// end inline asm
	// begin inline asm
	{add.f16 %rs6502,%rs6499,%rs6;
}
	// end inline asm
	// begin inline asm
	{add.f16 %rs6505,%rs6502,%rs6;
}
	// end inline asm
	// begin inline asm
	{add.f16 %rs6508,%rs6505,%rs6;
}
	// end inline asm
	// begin inline asm
	{add.f16 %rs6511,%rs6508,%rs6;
}
	// end inline asm
	// begin inline asm
	{add.f16 %rs6514,%rs6511,%rs6;
}
	// end inline asm
	// begin inline asm
	{add.f16 %rs6517,%rs6514,%rs6;
}
	// end inline asm
	// begin inline asm
	{add.f16 %rs6520,%rs6517,%rs6;
}
	// end inline asm
	// begin inline asm
	{add.f16 %rs6523,%rs6520,%rs6;
}
	// end inline asm
	// begin inline asm
	{add.f16 %rs6526,%rs6523,%rs6;
}
	// end inline asm
	// begin inline asm
	{add.f16 %rs6529,%rs6526,%rs6;
}
	// end inline asm
	// begin inline asm
	{add.f16 %rs6532,%rs6529,%rs6;
}
	// end inline asm
	// begin inline asm
	{add.f16 %rs6535,%rs6532,%rs6;
}
	// end inline asm
	// begin inline asm
	{add.f16 %rs6538,%rs6535,%rs6;
}
	// end inline asm
	// begin inline asm
	{add.f16 %rs6541,%rs6538,%rs6;
}
	// end inline asm
	// begin inline asm
	{add.f16 %rs6544,%rs6541,%rs6;
}
	// end inline asm
	// begin inline asm
	{add.f16 %rs6547,%rs6544,%rs6;
}
	// end inline asm
	// begin inline asm
	{add.f16 %rs6550,%rs6547,%rs6;
}
	// end inline asm
	// begin inline asm
	{add.f16 %rs6553,%rs6550,%rs6;
}
	// end inline asm
	// begin inline asm
	{add.f16 %rs6556,%rs6553,%rs6;
}
	// end inline asm
	// begin inline asm
	{add.f16 %rs6559,%rs6556,%rs6;
}
	// end inline asm
	// begin inline asm
	{add.f16 %rs6562,%rs6559,%rs6;
}
	// end inline asm
	// begin inline asm
	{add.f16 %rs6565,%rs6562,%rs6;
}
	// end inline asm
	// begin inline asm
	{add.f16 %rs6568,%rs6565,%rs6;
}
	// end inline asm
	// begin inline asm
	{add.f16 %rs6571,%rs6568,%rs6;
}
	// end inline asm
	// begin inline asm
	{add.f16 %rs6574,%rs6571,%rs6;
}
	// end inline asm
	// begin inline asm
	{add.f16 %rs6577,%rs6574,%rs6;
}
	// end inline asm
	// begin inline asm
	{add.f16 %rs6580,%rs6577,%rs6;
}
	// end inline asm
	// begin inline asm
	{add.f16 %rs6583,%rs6580,%rs6;
}
	// end inline asm
	// begin inline asm
	{add.f16 %rs6586,%rs6583,%rs6;
}
	// end inline asm
	// begin inline asm
	{add.f16 %rs6589,%rs6586,%rs6;
}
	// end inline asm
	// begin inline asm
	{add.f16 %rs6592,%rs6589,%rs6;
}
	// end inline asm
	// begin inline asm
	{add.f16 %rs6595,%rs6592,%rs6;
}
	// end inline asm
	// begin inline asm
	{add.f16 %rs6598,%rs6595,%rs6;
}
	// end inline asm
	// begin inline asm
	{add.f16 %rs6601,%rs6598,%rs6;
}
	// end inline asm
	// begin inline asm
	{add.f16 %rs6604,%rs6601,%rs6;
}
	// end inline asm
	// begin inline asm
	{add.f16 %rs6607,%rs6604,%rs6;
}
	// end inline asm
	// begin inline asm
	{add.f16 %rs6610,%rs6607,%rs6;
}
	// end inline asm
	// begin inline asm
	{add.f16 %rs6613,%rs6610,%rs6;
}
	// end inline asm
	// begin inline asm
	{add.f16 %rs6616,%rs6613,%rs6;
}
	// end inline asm
	// begin inline asm
	{add.f16 %rs6619,%rs6616,%rs6;
}
	// end inline asm
	// begin inline asm
	{add.f16 %rs6622,%rs6619,%rs6;
}
	// end inline asm
	// begin inline asm
	{add.f16 %rs6625,%rs6622,%rs6;
}
	// end inline asm
	// begin inline asm
	{add.f16 %rs6628,%rs6625,%rs6;
}
	// end inline asm
	// begin inline asm
	{add.f16 %rs6631,%rs6628,%rs6;
}
	// end inline asm
	// begin inline asm
	{add.f16 %rs6634,%rs6631,%rs6;
}
	// end inline asm
	// begin inline asm
	{add.f16 %rs6637,%rs6634,%rs6;
}
	// end inline asm
	// begin inline asm
	{add.f16 %rs6640,%rs6637,%rs6;
}
	// end inline asm
	// begin inline asm
	{add.f16 %rs6643,%rs6640,%rs6;
}
	// end inline asm
	// begin inline asm
	{add.f16 %rs6646,%rs6643,%rs6;
}
	// end inline asm
	// begin inline asm
	{add.f16 %rs6649,%rs6646,%rs6;
}
	// end inline asm
	// begin inline asm
	{add.f16 %rs6652,%rs6649,%rs6;
}
	// end inline asm
	// begin inline asm
	{add.f16 %rs6655,%rs6652,%rs6;
}
	// end inline asm
	// begin inline asm
	{add.f16 %rs6658,%rs6655,%rs6;
}
	// end inline asm
	// begin inline asm
	{add.f16 %rs6661,%rs6658,%rs6;
}
	// end inline asm
	// begin inline asm
	{add.f16 %rs6664,%rs6661,%rs6;
}
	// end inline asm
	// begin inline asm
	{add.f16 %rs6667,%rs6664,%rs6;
}
	// end inline asm
	// begin inline asm
	{add.f16 %rs6670,%rs6667,%rs6;
}
	// end inline asm
	// begin inline asm
	{add.f16 %rs6673,%rs6670,%rs6;
}
	// end inline asm
	// begin inline asm
	{add.f16 %rs6676,%rs6673,%rs6;
}
	// end inline asm
	// begin inline asm
	{add.f16 %rs6679,%rs6676,%rs6;
}
	// end inline asm
	// begin inline asm
	{add.f16 %rs6682,%rs6679,%rs6;
}
	// end inline asm
	// begin inline asm
	{add.f16 %rs6685,%rs6682,%rs6;
}
	// end inline asm
	// begin inline asm
	{add.f16 %rs6688,%rs6685,%rs6;
}
	// end inline asm
	// begin inline asm
	{add.f16 %rs6691,%rs6688,%rs6;
}
	// end inline asm
	// begin inline asm
	{add.f16 %rs6694,%rs6691,%rs6;
}
	// end inline asm
	// begin inline asm
	{add.f16 %rs6697,%rs6694,%rs6;
}
	// end inline asm
	// begin inline asm
	{add.f16 %rs6700,%rs6697,%rs6;
}
	// end inline asm
	// begin inline asm
	{add.f16 %rs6703,%rs6700,%rs6;
}
	// end inline asm
	// begin inline asm
	{add.f16 %rs6706,%rs6703,%rs6;
}
	// end inline asm
	// begin inline asm
	{add.f16 %rs6709,%rs6706,%rs6;
}
	// end inline asm
	// begin inline asm
	{add.f16 %rs6712,%rs6709,%rs6;
}
	// end inline asm
	// begin inline asm
	{add.f16 %rs6715,%rs6712,%rs6;
}
	// end inline asm
	// begin inline asm
	{add.f16 %rs6718,%rs6715,%rs6;
}
	// end inline asm
	// begin inline asm
	{add.f16 %rs6721,%rs6718,%rs6;
}
	// end inline asm
	// begin inline asm
	{add.f16 %rs6724,%rs6721,%rs6;
}
	// end inline asm
	// begin inline asm
	{add.f16 %rs6727,%rs6724,%rs6;
}
	// end inline asm
	// begin inline asm
	{add.f16 %rs6730,%rs6727,%rs6;
}
	// end inline asm
	// begin inline asm
	{add.f16 %rs6733,%rs6730,%rs6;
}
	// end inline asm
	// begin inline asm
	{add.f16 %rs6736,%rs6733,%rs6;
}
	// end inline asm
	// begin inline asm
	{add.f16 %rs6739,%rs6736,%rs6;
}
	// end inline asm
	// begin inline asm
	{add.f16 %rs6742,%rs6739,%rs6;
}
	// end inline asm
	// begin inline asm
	{add.f16 %rs6745,%rs6742,%rs6;
}
	// end inline asm
	// begin inline asm
	{add.f16 %rs6748,%rs6745,%rs6;
}
	// end inline asm
	// begin inline asm
	{add.f16 %rs6751,%rs6748,%rs6;
}
	// end inline asm
	// begin inline asm
	{add.f16 %rs6754,%rs6751,%rs6;
}
	// end inline asm
	// begin inline asm
	{add.f16 %rs6757,%rs6754,%rs6;
}
	// end inline asm
	// begin inline asm
	{add.f16 %rs6760,%rs6757,%rs6;
}
	// end inline asm
	// begin inline asm
	{add.f16 %rs6763,%rs6760,%rs6;
}
	// end inline asm
	// begin inline asm
	{add.f16 %rs6766,%rs6763,%rs6;
}
	// end inline asm
	// begin inline asm
	{add.f16 %rs6769,%rs6766,%rs6;
}
	// end inline asm
	// begin inline asm
	{add.f16 %rs6772,%rs6769,%rs6;
}
	// end inline asm
	// begin inline asm
	{add.f16 %rs6775,%rs6772,%rs6;
}
	// end inline asm
	// begin inline asm
	{add.f16 %rs6778,%rs6775,%rs6;
}
	// end inline asm
	// begin inline asm
	{add.f16 %rs6781,%rs6778,%rs6;
}
	// end inline asm
	// begin inline asm
	{add.f16 %rs6784,%rs6781,%rs6;
}
	// end inline asm
	// begin inline asm
	{add.f16 %rs6787,%rs6784,%rs6;
}
	// end inline asm
	// begin inline asm
	{add.f16 %rs6790,%rs6787,%rs6;
}
	// end inline asm
	// begin inline asm
	{add.f16 %rs6793,%rs6790,%rs6;
}
	// end inline asm
	// begin inline asm
	{add.f16 %rs6796,%rs6793,%rs6;
}
	// end inline asm
	// begin inline asm
	{add.f16 %rs6799,%rs6796,%rs6;
}
	// end inline asm
	// begin inline asm
	{add.f16 %rs6802,%rs6799,%rs6;
}
	// end inline asm
	// begin inline asm
	{add.f16 %rs6805,%rs6802,%rs6;
}
	// end inline asm
	// begin inline asm
	{add.f16 %rs6808,%rs6805,%rs6;
}
	// end inline asm
	// begin inline asm
	{add.f16 %rs6811,%rs6808,%rs6;
}
	// end inline asm
	// begin inline asm
	{add.f16 %rs6814,%rs6811,%rs6;
}
	// end inline asm
	// begin inline asm
	{add.f16 %rs6817,%rs6814,%rs6;
}
	// end inline asm
	// begin inline asm
	{add.f16 %rs6820,%rs6817,%rs6;
}
	// end inline asm
	// begin inline asm
	{add.f16 %rs6823,%rs6820,%rs6;
}
	// end inline asm
	// begin inline asm
	{add.f16 %rs6826,%rs6823,%rs6;
}
	// end inline asm
	// begin inline asm
	{add.f16 %rs6829,%rs6826,%rs6;
}
	// end inline asm
	// begin inline asm
	{add.f16 %rs6832,%rs6829,%rs6;
}
	// end inline asm
	// begin inline asm
	{add.f16 %rs6835,%rs6832,%rs6;
}
	// end inline asm
	// begin inline asm
	{add.f16 %rs6838,%rs6835,%rs6;
}
	// end inline asm
	// begin inline asm
	{add.f16 %rs6841,%rs6838,%rs6;
}
	// end inline asm
	// begin inline asm
	{add.f16 %rs6844,%rs6841,%rs6;
}
	// end inline asm
	// begin inline asm
	{add.f16 %rs6847,%rs6844,%rs6;
}
	// end inline asm
	// begin inline asm
	{add.f16 %rs6850,%rs6847,%rs6;
}
	// end inline asm
	// begin inline asm
	{add.f16 %rs6853,%rs6850,%rs6;
}
	// end inline asm
	// begin inline asm
	{add.f16 %rs6856,%rs6853,%rs6;
}
	// end inline asm
	// begin inline asm
	{add.f16 %rs6859,%rs6856,%rs6;
}
	// end inline asm
	// begin inline asm
	{add.f16 %rs6862,%rs6859,%rs6;
}
	// end inline asm
	// begin inline asm
	{add.f16 %rs6865,%rs6862,%rs6;
}
	// end inline asm
	// begin inline asm
	{add.f16 %rs6868,%rs6865,%rs6;
}
	// end inline asm
	// begin inline asm
	{add.f16 %rs6871,%rs6868,%rs6;
}
	// end inline asm
	// begin inline asm
	{add.f16 %rs6874,%rs6871,%rs6;
}
	// end inline asm
	// begin inline asm
	{add.f16 %rs6877,%rs6874,%rs6;
}
	// end inline asm
	// begin inline asm
	{add.f16 %rs6880,%rs6877,%rs6;
}
	// end inline asm
	// begin inline asm
	{add.f16 %rs6883,%rs6880,%rs6;
}
	// end inline asm
	// begin inline asm
	{add.f16 %rs6886,%rs6883,%rs6;
}
	// end inline asm
	// begin inline asm
	{add.f16 %rs6889,%rs6886,%rs6;
}
	// end inline asm
	// begin inline asm
	{add.f16 %rs6892,%rs6889,%rs6;
}
	// end inline asm
	// begin inline asm
	{add.f16 %rs6895,%rs6892,%rs6;
}
	// end inline asm
	// begin inline asm
	{add.f16 %rs6898,%rs6895,%rs6;
}
	// end inline asm
	// begin inline asm
	{add.f16 %rs6901,%rs6898,%rs6;
}
	// end inline asm
	// begin inline asm
	{add.f16 %rs6904,%rs6901,%rs6;
}
	// end inline asm
	// begin inline asm
	{add.f16 %rs6907,%rs6904,%rs6;
}
	// end inline asm
	// begin inline asm
	{add.f16 %rs6910,%rs6907,%rs6;
}
	// end inline asm
	// begin inline asm
	{add.f16 %rs6913,%rs6910,%rs6;
}
	// end inline asm
	// begin inline asm
	{add.f16 %rs6916,%rs6913,%rs6;
}
	// end inline asm
	// begin inline asm
	{add.f16 %rs6919,%rs6916,%rs6;
}
	// end inline asm
	// begin inline asm
	{add.f16 %rs6922,%rs6919,%rs6;
}
	// end inline asm
	// begin inline asm
	{add.f16 %rs6925,%rs6922,%rs6;
}
	// end inline asm
	// begin inline asm
	{add.f16 %rs6928,%rs6925,%rs6;
}
	// end inline asm
	// begin inline asm
	{add.f16 %rs6931,%rs6928,%rs6;
}
	// end inline asm
	// begin inline asm
	{add.f16 %rs6934,%rs6931,%rs6;
}
	// end inline asm
	// begin inline asm
	{add.f16 %rs6937,%rs6934,%rs6;
}
	// end inline asm
	// begin inline asm
	{add.f16 %rs6940,%rs6937,%rs6;
}
	// end inline asm
	// begin inline asm
	{add.f16 %rs6943,%rs6940,%rs6;
}
	// end inline asm
	// begin inline asm
	{add.f16 %rs6946,%rs6943,%rs6;
}
	// end inline asm
	// begin inline asm
	{add.f16 %rs6949,%rs6946,%rs6;
}
	// end inline asm
	// begin inline asm
	{add.f16 %rs6952,%rs6949,%rs6;
}
	// end inline asm
	// begin inline asm
	{add.f16 %rs6955,%rs6952,%rs6;
}
	// end inline asm
	// begin inline asm
	{add.f16 %rs6958,%rs6955,%rs6;
}
	// end inline asm
	// begin inline asm
	{add.f16 %rs6961,%rs6958,%rs6;
}
	// end inline asm
	// begin inline asm
	{add.f16 %rs6964,%rs6961,%rs6;
}
	// end inline asm
	// begin inline asm
	{add.f16 %rs6967,%rs6964,%rs6;
}
	// end inline asm
	// begin inline asm
	{add.f16 %rs6970,%rs6967,%rs6;
}
	// end inline asm
	// begin inline asm
	{add.f16 %rs6973,%rs6970,%rs6;
}
	// end inline asm
	// begin inline asm
	{add.f16 %rs6976,%rs6973,%rs6;
}
	// end inline asm
	// begin inline asm
	{add.f16 %rs6979,%rs6976,%rs6;
}
	// end inline asm
	// begin inline asm
	{add.f16 %rs6982,%rs6979,%rs6;
}
	// end inline asm
	// begin inline asm
	{add.f16 %rs6985,%rs6982,%rs6;
}
	// end inline asm
	// begin inline asm
	{add.f16 %rs6988,%rs6985,%rs6;
}
	// end inline asm
	// begin inline asm
	{add.f16 %rs6991,%rs6988,%rs6;
}
	// end inline asm
	// begin inline asm
	{add.f16 %rs6994,%rs6991,%rs6;
}
	// end inline asm
	// begin inline asm
	{add.f16 %rs6997,%rs6994,%rs6;
}
	// end inline asm
	// begin inline asm
	{add.f16 %rs7000,%rs6997,%rs6;
}
	// end inline asm
	// begin inline asm
	{add.f16 %rs7003,%rs7000,%rs6;
}
	// end inline asm
	// begin inline asm
	{add.f16 %rs7006,%rs7003,%rs6;
}
	// end inline asm
	// begin inline asm
	{add.f16 %rs7009,%rs7006,%rs6;
}
	// end inline asm
	// begin inline asm
	{add.f16 %rs7012,%rs7009,%rs6;
}
	// end inline asm
	// begin inline asm
	{add.f16 %rs7015,%rs7012,%rs6;
}
	// end inline asm
	// begin inline asm
	{add.f16 %rs7018,%rs7015,%rs6;
}
	// end inline asm
	// begin inline asm
	{add.f16 %rs7021,%rs7018,%rs6;
}
	// end inline asm
	// begin inline asm
	{add.f16 %rs7024,%rs7021,%rs6;
}
	// end inline asm
	// begin inline asm
	{add.f16 %rs7027,%rs7024,%rs6;
}
	// end inline asm
	// begin inline asm
	{add.f16 %rs7030,%rs7027,%rs6;
}
	// end inline asm
	// begin inline asm
	{add.f16 %rs7033,%rs7030,%rs6;
}
	// end inline asm
	// begin inline asm
	{add.f16 %rs7036,%rs7033,%rs6;
}
	// end inline asm
	// begin inline asm
	{add.f16 %rs7039,%rs7036,%rs6;
}
	// end inline asm
	// begin inline asm
	{add.f16 %rs7042,%rs7039,%rs6;
}
	// end inline asm
	// begin inline asm
	{add.f16 %rs7045,%rs7042,%rs6;
}
	// end inline asm
	// begin inline asm
	{add.f16 %rs7048,%rs7045,%rs6;
}
	// end inline asm
	// begin inline asm
	{add.f16 %rs7051,%rs7048,%rs6;
}
	// end inline asm
	// begin inline asm
	{add.f16 %rs7054,%rs7051,%rs6;
}
	// end inline asm
	// begin inline asm
	{add.f16 %rs7057,%rs7054,%rs6;
}
	// end inline asm
	// begin inline asm
	{add.f16 %rs7060,%rs7057,%rs6;
}
	// end inline asm
	// begin inline asm
	{add.f16 %rs7063,%rs7060,%rs6;
}
	// end inline asm
	// begin inline asm
	{add.f16 %rs7066,%rs7063,%rs6;
}
	// end inline asm
	// begin inline asm
	{add.f16 %rs7069,%rs7066,%rs6;
}
	// end inline asm
	// begin inline asm
	{add.f16 %rs7072,%rs7069,%rs6;
}
	// end inline asm
	// begin inline asm
	{add.f16 %rs7075,%rs7072,%rs6;
}
	// end inline asm
	// begin inline asm
	{add.f16 %rs7078,%rs7075,%rs6;
}
	// end inline asm
	// begin inline asm
	{add.f16 %rs7081,%rs7078,%rs6;
}
	// end inline asm
	// begin inline asm
	{add.f16 %rs7084,%rs7081,%rs6;
}
	// end inline asm
	// begin inline asm
	{add.f16 %rs7087,%rs7084,%rs6;
}
	// end inline asm
	// begin inline asm
	{add.f16 %rs7090,%rs7087,%rs6;
}
	// end inline asm
	// begin inline asm
	{add.f16 %rs7093,%rs7090,%rs6;
}
	// end inline asm
	// begin inline asm
	{add.f16 %rs7096,%rs7093,%rs6;
}
	// end inline asm
	// begin inline asm
	{add.f16 %rs7099,%rs7096,%rs6;
}
	// end inline asm
	// begin inline asm
	{add.f16 %rs7102,%rs7099,%rs6;
}
	// end inline asm
	// begin inline asm
	{add.f16 %rs7105,%rs7102,%rs6;
}
	// end inline asm
	// begin inline asm
	{add.f16 %rs7108,%rs7105,%rs6;
}
	// end inline asm
	// begin inline asm
	{add.f16 %rs7111,%rs7108,%rs6;
}
	// end inline asm
	// begin inline asm
	{add.f16 %rs7114,%rs7111,%rs6;
}
	// end inline asm
	// begin inline asm
	{add.f16 %rs7117,%rs7114,%rs6;
}
	// end inline asm
	// begin inline asm
	{add.f16 %rs7120,%rs7117,%rs6;
}
	// end inline asm
	// begin inline asm
	{add.f16 %rs7123,%rs7120,%rs6;
}
	// end inline asm
	// begin inline asm
	{add.f16 %rs7126,%rs7123,%rs6;
}
	// end inline asm
	// begin inline asm
	{add.f16 %rs7129,%rs7126,%rs6;
}
	// end inline asm
	// begin inline asm
	{add.f16 %rs7132,%rs7129,%rs6;
}
	// end inline asm
	// begin inline asm
	{add.f16 %rs7135,%rs7132,%rs6;
}
	// end inline asm
	// begin inline asm
	{add.f16 %rs7138,%rs7135,%rs6;
}
	// end inline asm
	// begin inline asm
	{add.f16 %rs7141,%rs7138,%rs6;
}
	// end inline asm
	// begin inline asm
	{add.f16 %rs7144,%rs7141,%rs6;
}
	// end inline asm
	// begin inline asm
	{add.f16 %rs7147,%rs7144,%rs6;
}
	// end inline asm
	// begin inline asm
	{add.f16 %rs7150,%rs7147,%rs6;
}
	// end inline asm
	// begin inline asm
	{add.f16 %rs7153,%rs7150,%rs6;
}
	// end inline asm
	// begin inline asm
	{add.f16 %rs7156,%rs7153,%rs6;
}
	// end inline asm
	// begin inline asm
	{add.f16 %rs7159,%rs7156,%rs6;
}
	// end inline asm
	// begin inline asm
	{add.f16 %rs7162,%rs7159,%rs6;
}
	// end inline asm
	// begin inline asm
	{add.f16 %rs7165,%rs7162,%rs6;
}
	// end inline asm
	// begin inline asm
	{add.f16 %rs7168,%rs7165,%rs6;
}
	// end inline asm
	// begin inline asm
	{add.f16 %rs7171,%rs7168,%rs6;
}
	// end inline asm
	// begin inline asm
	{add.f16 %rs7174,%rs7171,%rs6;
}
	// end inline asm
	// begin inline asm
	{add.f16 %rs7177,%rs7174,%rs6;
}
	// end inline asm
	// begin inline asm
	{add.f16 %rs7180,%rs7177,%rs6;
}
	// end inline asm
	// begin inline asm
	{add.f16 %rs7183,%rs7180,%rs6;
}
	// end inline asm
	// begin inline asm
	{add.f16 %rs7186,%rs7183,%rs6;
}
	// end inline asm
	// begin inline asm
	{add.f16 %rs7189,%rs7186,%rs6;
}
	// end inline asm
	// begin inline asm
	{add.f16 %rs7192,%rs7189,%rs6;
}
	// end inline asm
	// begin inline asm
	{add.f16 %rs7195,%rs7192,%rs6;
}
	// end inline asm
	// begin inline asm
	{add.f16 %rs7198,%rs7195,%rs6;
}
	// end inline asm
	// begin inline asm
	{add.f16 %rs7201,%rs7198,%rs6;
}
	// end inline asm
	// begin inline asm
	{add.f16 %rs7204,%rs7201,%rs6;
}
	// end inline asm
	// begin inline asm
	{add.f16 %rs7207,%rs7204,%rs6;
}
	// end inline asm
	// begin inline asm
	{add.f16 %rs7210,%rs7207,%rs6;
}
	// end inline asm
	// begin inline asm
	{add.f16 %rs7213,%rs7210,%rs6;
}
	// end inline asm
	// begin inline asm
	{add.f16 %rs7216,%rs7213,%rs6;
}
	// end inline asm
	// begin inline asm
	{add.f16 %rs7219,%rs7216,%rs6;
}
	// end inline asm
	// begin inline asm
	{add.f16 %rs7222,%rs7219,%rs6;
}
	// end inline asm
	// begin inline asm
	{add.f16 %rs7225,%rs7222,%rs6;
}
	// end inline asm
	// begin inline asm
	{add.f16 %rs7228,%rs7225,%rs6;
}
	// end inline asm
	// begin inline asm
	{add.f16 %rs7231,%rs7228,%rs6;
}
	// end inline asm
	// begin inline asm
	{add.f16 %rs7234,%rs7231,%rs6;
}
	// end inline asm
	// begin inline asm
	{add.f16 %rs7237,%rs7234,%rs6;
}
	// end inline asm
	// begin inline asm
	{add.f16 %rs7240,%rs7237,%rs6;
}
	// end inline asm
	// begin inline asm
	{add.f16 %rs7243,%rs7240,%rs6;
}
	// end inline asm
	// begin inline asm
	{add.f16 %rs7246,%rs7243,%rs6;
}
	// end inline asm
	// begin inline asm
	{add.f16 %rs7249,%rs7246,%rs6;
}
	// end inline asm
	// begin inline asm
	{add.f16 %rs7252,%rs7249,%rs6;
}
	// end inline asm
	// begin inline asm
	{add.f16 %rs7255,%rs7252,%rs6;
}
	// end inline asm
	// begin inline asm
	{add.f16 %rs7258,%rs7255,%rs6;
}
	// end inline asm
	// begin inline asm
	{add.f16 %rs7261,%rs7258,%rs6;
}
	// end inline asm
	// begin inline asm
	{add.f16 %rs7264,%rs7261,%rs6;
}
	// end inline asm
	// begin inline asm
	{add.f16 %rs7267,%rs7264,%rs6;
}
	// end inline asm
	// begin inline asm
	{add.f16 %rs7270,%rs7267,%rs6;
}
	// end inline asm
	// begin inline asm
	{add.f16 %rs7273,%rs7270,%rs6;
}
	// end inline asm
	// begin inline asm
	{add.f16 %rs7276,%rs7273,%rs6;
}
	// end inline asm
	// begin inline asm
	{add.f16 %rs7279,%rs7276,%rs6;
}
	// end inline asm
	// begin inline asm
	{add.f16 %rs7282,%rs7279,%rs6;
}
	// end inline asm
	// begin inline asm
	{add.f16 %rs7285,%rs7282,%rs6;
}
	// end inline asm
	// begin inline asm
	{add.f16 %rs7288,%rs7285,%rs6;
}
	// end inline asm
	// begin inline asm
	{add.f16 %rs7291,%rs7288,%rs6;
}
	// end inline asm
	// begin inline asm
	{add.f16 %rs7294,%rs7291,%rs6;
}
	// end inline asm
	// begin inline asm
	{add.f16 %rs7297,%rs7294,%rs6;
}
	// end inline asm
	// begin inline asm
	{add.f16 %rs7300,%rs7297,%rs6;
}
	// end inline asm
	// begin inline asm
	{add.f16 %rs7303,%rs7300,%rs6;
}
	// end inline asm
	// begin inline asm
	{add.f16 %rs7306,%rs7303,%rs6;
}
	// end inline asm
	// begin inline asm
	{add.f16 %rs7309,%rs7306,%rs6;
}
	// end inline asm
	// begin inline asm
	{add.f16 %rs7312,%rs7309,%rs6;
}
	// end inline asm
	// begin inline asm
	{add.f16 %rs7315,%rs7312,%rs6;
}
	// end inline asm
	// begin inline asm
	{add.f16 %rs7318,%rs7315,%rs6;
}
	// end inline asm
	// begin inline asm
	{add.f16 %rs7321,%rs7318,%rs6;
}
	// end inline asm
	// begin inline asm
	{add.f16 %rs7324,%rs7321,%rs6;
}
	// end inline asm
	// begin inline asm
	{add.f16 %rs7327,%rs7324,%rs6;
}
	// end inline asm
	// begin inline asm
	{add.f16 %rs7330,%rs7327,%rs6;
}
	// end inline asm
	// begin inline asm
	{add.f16 %rs7333,%rs7330,%rs6;
}
	// end inline asm
	// begin inline asm
	{add.f16 %rs7336,%rs7333,%rs6;
}
	// end inline asm
	// begin inline asm
	{add.f16 %rs7339,%rs7336,%rs6;
}
	// end inline asm
	// begin inline asm
	{add.f16 %rs7342,%rs7339,%rs6;
}
	// end inline asm
	// begin inline asm
	{add.f16 %rs7345,%rs7342,%rs6;
}
	// end inline asm
	// begin inline asm
	{add.f16 %rs7348,%rs7345,%rs6;
}
	// end inline asm
	// begin inline asm
	{add.f16 %rs7351,%rs7348,%rs6;
}
	// end inline asm
	// begin inline asm
	{add.f16 %rs7354,%rs7351,%rs6;
}
	// end inline asm
	// begin inline asm
	{add.f16 %rs7357,%rs7354,%rs6;
}
	// end inline asm
	// begin inline asm
	{add.f16 %rs7360,%rs7357,%rs6;
}
	// end inline asm
	// begin inline asm
	{add.f16 %rs7363,%rs7360,%rs6;
}
	// end inline asm
	// begin inline asm
	{add.f16 %rs7366,%rs7363,%rs6;
}
	// end inline asm
	// begin inline asm
	{add.f16 %rs7369,%rs7366,%rs6;
}
	// end inline asm
	// begin inline asm
	{add.f16 %rs7372,%rs7369,%rs6;
}
	// end inline asm
	// begin inline asm
	{add.f16 %rs7375,%rs7372,%rs6;
}
	// end inline asm
	// begin inline asm
	{add.f16 %rs7378,%rs7375,%rs6;
}
	// end inline asm
	// begin inline asm
	{add.f16 %rs7381,%rs7378,%rs6;
}
	// end inline asm
	// begin inline asm
	{add.f16 %rs7384,%rs7381,%rs6;
}
	// end inline asm
	// begin inline asm
	{add.f16 %rs7387,%rs7384,%rs6;
}
	// end inline asm
	// begin inline asm
	{add.f16 %rs7390,%rs7387,%rs6;
}
	// end inline asm
	// begin inline asm
	{add.f16 %rs7393,%rs7390,%rs6;
}
	// end inline asm
	// begin inline asm
	{add.f16 %rs7396,%rs7393,%rs6;
}
	// end inline asm
	// begin inline asm
	{add.f16 %rs7399,%rs7396,%rs6;
}
	// end inline asm
	// begin inline asm
	{add.f16 %rs7402,%rs7399,%rs6;
}
	// end inline asm
	// begin inline asm
	{add.f16 %rs7405,%rs7402,%rs6;
}
	// end inline asm
	// begin inline asm
	{add.f16 %rs7408,%rs7405,%rs6;
}
	// end inline asm
	// begin inline asm
	{add.f16 %rs7411,%rs7408,%rs6;
}
	// end inline asm
	// begin inline asm
	{add.f16 %rs7414,%rs7411,%rs6;
}
	// end inline asm
	// begin inline asm
	{add.f16 %rs7417,%rs7414,%rs6;
}
	// end inline asm
	// begin inline asm
	{add.f16 %rs7420,%rs7417,%rs6;
}
	// end inline asm
	// begin inline asm
	{add.f16 %rs7423,%rs7420,%rs6;
}
	// end inline asm
	// begin inline asm
	{add.f16 %rs7426,%rs7423,%rs6;
}
	// end inline asm
	// begin inline asm
	{add.f16 %rs7429,%rs7426,%rs6;
}
	// end inline asm
	// begin inline asm
	{add.f16 %rs7432,%rs7429,%rs6;
}
	// end inline asm
	// begin inline asm
	{add.f16 %rs7435,%rs7432,%rs6;
}
	// end inline asm
	// begin inline asm
	{add.f16 %rs7438,%rs7435,%rs6;
}
	// end inline asm
	// begin inline asm
	{add.f16 %rs7441,%rs7438,%rs6;
}
	// end inline asm
	// begin inline asm
	{add.f16 %rs7444,%rs7441,%rs6;
}
	// end inline asm
	// begin inline asm
	{add.f16 %rs7447,%rs7444,%rs6;
}
	// end inline asm
	// begin inline asm
	{add.f16 %rs7450,%rs7447,%rs6;
}
	// end inline asm
	// begin inline asm
	{add.f16 %rs7453,%rs7450,%rs6;
}
	// end inline asm
	// begin inline asm
	{add.f16 %rs7456,%rs7453,%rs6;
}
	// end inline asm
	// begin inline asm
	{add.f16 %rs7459,%rs7456,%rs6;
}
	// end inline asm
	// begin inline asm
	{add.f16 %rs7462,%rs7459,%rs6;
}
	// end inline asm
	// begin inline asm
	{add.f16 %rs7465,%rs7462,%rs6;
}
	// end inline asm
	// begin inline asm
	{add.f16 %rs7468,%rs7465,%rs6;
}
	// end inline asm
	// begin inline asm
	{add.f16 %rs7471,%rs7468,%rs6;
}
	// end inline asm
	// begin inline asm
	{add.f16 %rs7474,%rs7471,%rs6;
}
	// end inline asm
	// begin inline asm
	{add.f16 %rs7477,%rs7474,%rs6;
}
	// end inline asm
	// begin inline asm
	{add.f16 %rs7480,%rs7477,%rs6;
}
	// end inline asm
	// begin inline asm
	{add.f16 %rs7483,%rs7480,%rs6;
}
	// end inline asm
	// begin inline asm
	{add.f16 %rs7486,%rs7483,%rs6;
}
	// end inline asm
	// begin inline asm
	{add.f16 %rs7489,%rs7486,%rs6;
}
	// end inline asm
	// begin inline asm
	{add.f16 %rs7492,%rs7489,%rs6;
}
	// end inline asm
	// begin inline asm
	{add.f16 %rs7495,%rs7492,%rs6;
}
	// end inline asm
	// begin inline asm
	{add.f16 %rs7498,%rs7495,%rs6;
}
	// end inline asm
	// begin inline asm
	{add.f16 %rs7501,%rs7498,%rs6;
}
	// end inline asm
	// begin inline asm
	{add.f16 %rs7504,%rs7501,%rs6;
}
	// end inline asm
	// begin inline asm
	{add.f16 %rs7507,%rs7504,%rs6;
}
	// end inline asm
	// begin inline asm
	{add.f16 %rs7510,%rs7507,%rs6;
}
	// end inline asm
	// begin inline asm
	{add.f16 %rs7513,%rs7510,%rs6;
}
	// end inline asm
	// begin inline asm
	{add.f16 %rs7516,%rs7513,%rs6;
}
	// end inline asm
	// begin inline asm
	{add.f16 %rs7519,%rs7516,%rs6;
}
	// end inline asm
	// begin inline asm
	{add.f16 %rs7522,%rs7519,%rs6;
}
	// end inline asm
	// begin inline asm
	{add.f16 %rs7525,%rs7522,%rs6;
}
	// end inline asm
	// begin inline asm
	{add.f16 %rs7528,%rs7525,%rs6;
}
	// end inline asm
	// begin inline asm
	{add.f16 %rs7531,%rs7528,%rs6;
}
	// end inline asm
	// begin inline asm
	{add.f16 %rs7534,%rs7531,%rs6;
}
	// end inline asm
	// begin inline asm
	{add.f16 %rs7537,%rs7534,%rs6;
}
	// end inline asm
	// begin inline asm
	{add.f16 %rs7540,%rs7537,%rs6;
}
	// end inline asm
	// begin inline asm
	{add.f16 %rs7543,%rs7540,%rs6;
}
	// end inline asm
	// begin inline asm
	{add.f16 %rs7546,%rs7543,%rs6;
}
	// end inline asm
	// begin inline asm
	{add.f16 %rs7549,%rs7546,%rs6;
}
	// end inline asm
	// begin inline asm
	{add.f16 %rs7552,%rs7549,%rs6;
}
	// end inline asm
	// begin inline asm
	{add.f16 %rs7555,%rs7552,%rs6;
}
	// end inline asm
	// begin inline asm
	{add.f16 %rs7558,%rs7555,%rs6;
}
	// end inline asm
	// begin inline asm
	{add.f16 %rs7561,%rs7558,%rs6;
}
	// end inline asm
	// begin inline asm
	{add.f16 %rs7564,%rs7561,%rs6;
}
	// end inline asm
	// begin inline asm
	{add.f16 %rs7567,%rs7564,%rs6;
}
	// end inline asm
	// begin inline asm
	{add.f16 %rs7570,%rs7567,%rs6;
}
	// end inline asm
	// begin inline asm
	{add.f16 %rs7573,%rs7570,%rs6;
}
	// end inline asm
	// begin inline asm
	{add.f16 %rs7576,%rs7573,%rs6;
}
	// end inline asm
	// begin inline asm
	{add.f16 %rs7579,%rs7576,%rs6;
}
	// end inline asm
	// begin inline asm
	{add.f16 %rs7582,%rs7579,%rs6;
}
	// end inline asm
	// begin inline asm
	{add.f16 %rs7585,%rs7582,%rs6;
}
	// end inline asm
	// begin inline asm
	{add.f16 %rs7588,%rs7585,%rs6;
}
	// end inline asm
	// begin inline asm
	{add.f16 %rs7591,%rs7588,%rs6;
}
	// end inline asm
	// begin inline asm
	{add.f16 %rs7594,%rs7591,%rs6;
}
	// end inline asm
	// begin inline asm
	{add.f16 %rs7597,%rs7594,%rs6;
}
	// end inline asm
	// begin inline asm
	{add.f16 %rs7600,%rs7597,%rs6;
}
	// end inline asm
	// begin inline asm
	{add.f16 %rs7603,%rs7600,%rs6;
}
	// end inline asm
	// begin inline asm
	{add.f16 %rs7606,%rs7603,%rs6;
}
	// end inline asm
	// begin inline asm
	{add.f16 %rs7609,%rs7606,%rs6;
}
	// end inline asm
	// begin inline asm
	{add.f16 %rs7612,%rs7609,%rs6;
}
	// end inline asm
	// begin inline asm
	{add.f16 %rs7615,%rs7612,%rs6;
}
	// end inline asm
	// begin inline asm
	{add.f16 %rs7618,%rs7615,%rs6;
}
	// end inline asm
	// begin inline asm
	{add.f16 %rs7621,%rs7618,%rs6;
}
	// end inline asm
	// begin inline asm
	{add.f16 %rs7624,%rs7621,%rs6;
}
	// end inline asm
	// begin inline asm
	{add.f16 %rs7627,%rs7624,%rs6;
}
	// end inline asm
	// begin inline asm
	{add.f16 %rs7630,%rs7627,%rs6;
}
	// end inline asm
	// begin inline asm
	{add.f16 %rs7633,%rs7630,%rs6;
}
	// end inline asm
	// begin inline asm
	{add.f16 %rs7636,%rs7633,%rs6;
}
	// end inline asm
	// begin inline asm
	{add.f16 %rs7639,%rs7636,%rs6;
}
	// end inline asm
	// begin inline asm
	{add.f16 %rs7642,%rs7639,%rs6;
}
	// end inline asm
	// begin inline asm
	{add.f16 %rs7645,%rs7642,%rs6;
}
	// end inline asm
	// begin inline asm
	{add.f16 %rs7648,%rs7645,%rs6;
}
	// end inline asm
	// begin inline asm
	{add.f16 %rs7651,%rs7648,%rs6;
}
	// end inline asm
	// begin inline asm
	{add.f16 %rs7654,%rs7651,%rs6;
}
	// end inline asm
	// begin inline asm
	{add.f16 %rs7657,%rs7654,%rs6;
}
	// end inline asm
	// begin inline asm
	{add.f16 %rs7660,%rs7657,%rs6;
}
	// end inline asm
	// begin inline asm
	{add.f16 %rs7663,%rs7660,%rs6;
}
	// end inline asm
	// begin inline asm
	{add.f16 %rs7666,%rs7663,%rs6;
}
	// end inline asm
	// begin inline asm
	{add.f16 %rs7669,%rs7666,%rs6;
}
	// end inline asm
	// begin inline asm
	{add.f16 %rs7672,%rs7669,%rs6;
}
	// end inline asm
	// begin inline asm
	{add.f16 %rs7675,%rs7672,%rs6;
}
	// end inline asm
	// begin inline asm
	{add.f16 %rs7678,%rs7675,%rs6;
}
	// end inline asm
	// begin inline asm
	{add.f16 %rs7681,%rs7678,%rs6;
}
	// end inline asm
	// begin inline asm
	{add.f16 %rs7684,%rs7681,%rs6;
}
	// end inline asm
	// begin inline asm
	{add.f16 %rs7687,%rs7684,%rs6;
}
	// end inline asm
	// begin inline asm
	{add.f16 %rs7690,%rs7687,%rs6;
}
	// end inline asm
	// begin inline asm
	{add.f16 %rs7693,%rs7690,%rs6;
}
	// end inline asm
	// begin inline asm
	{add.f16 %rs7696,%rs7693,%rs6;
}
	// end inline asm
	// begin inline asm
	{add.f16 %rs7699,%rs7696,%rs6;
}
	// end inline asm
	// begin inline asm
	{add.f16 %rs7702,%rs7699,%rs6;
}
	// end inline asm
	// begin inline asm
	{add.f16 %rs7705,%rs7702,%rs6;
}
	// end inline asm
	// begin inline asm
	{add.f16 %rs7708,%rs7705,%rs6;
}
	// end inline asm
	// begin inline asm
	{add.f16 %rs7711,%rs7708,%rs6;
}
	// end inline asm
	// begin inline asm
	{add.f16 %rs7714,%rs7711,%rs6;
}
	// end inline asm
	// begin inline asm
	{add.f16 %rs7717,%rs7714,%rs6;
}
	// end inline asm
	// begin inline asm
	{add.f16 %rs7720,%rs7717,%rs6;
}
	// end inline asm
	// begin inline asm
	{add.f16 %rs7723,%rs7720,%rs6;
}
	// end inline asm
	// begin inline asm
	{add.f16 %rs7726,%rs7723,%rs6;
}
	// end inline asm
	// begin inline asm
	{add.f16 %rs7729,%rs7726,%rs6;
}
	// end inline asm
	// begin inline asm
	{add.f16 %rs7732,%rs7729,%rs6;
}
	// end inline asm
	// begin inline asm
	{add.f16 %rs7735,%rs7732,%rs6;
}
	// end inline asm
	// begin inline asm
	{add.f16 %rs7738,%rs7735,%rs6;
}
	// end inline asm
	// begin inline asm
	{add.f16 %rs7741,%rs7738,%rs6;
}
	// end inline asm
	// begin inline asm
	{add.f16 %rs7744,%rs7741,%rs6;
}
	// end inline asm
	// begin inline asm
	{add.f16 %rs7747,%rs7744,%rs6;
}
	// end inline asm
	// begin inline asm
	{add.f16 %rs7750,%rs7747,%rs6;
}
	// end inline asm
	// begin inline asm
	{add.f16 %rs7753,%rs7750,%rs6;
}
	// end inline asm
	// begin inline asm
	{add.f16 %rs7756,%rs7753,%rs6;
}
	// end inline asm
	// begin inline asm
	{add.f16 %rs7759,%rs7756,%rs6;
}
	// end inline asm
	// begin inline asm
	{add.f16 %rs7762,%rs7759,%rs6;
}
	// end inline asm
	// begin inline asm
	{add.f16 %rs7765,%rs7762,%rs6;
}
	// end inline asm
	// begin inline asm
	{add.f16 %rs7768,%rs7765,%rs6;
}
	// end inline asm
	// begin inline asm
	{add.f16 %rs7771,%rs7768,%rs6;
}
	// end inline asm
	// begin inline asm
	{add.f16 %rs7774,%rs7771,%rs6;
}
	// end inline asm
	// begin inline asm
	{add.f16 %rs7777,%rs7774,%rs6;
}
	// end inline asm
	// begin inline asm
	{add.f16 %rs7780,%rs7777,%rs6;
}
	// end inline asm
	// begin inline asm
	{add.f16 %rs7783,%rs7780,%rs6;
}
	// end inline asm
	// begin inline asm
	{add.f16 %rs7786,%rs7783,%rs6;
}
	// end inline asm
	// begin inline asm
	{add.f16 %rs7789,%rs7786,%rs6;
}
	// end inline asm
	// begin inline asm
	{add.f16 %rs7792,%rs7789,%rs6;
}
	// end inline asm
	// begin inline asm
	{add.f16 %rs7795,%rs7792,%rs6;
}
	// end inline asm
	// begin inline asm
	{add.f16 %rs7798,%rs7795,%rs6;
}
	// end inline asm
	// begin inline asm
	{add.f16 %rs7801,%rs7798,%rs6;
}
	// end inline asm
	// begin inline asm
	{add.f16 %rs7804,%rs7801,%rs6;
}
	// end inline asm
	// begin inline asm
	{add.f16 %rs7807,%rs7804,%rs6;
}
	// end inline asm
	// begin inline asm
	{add.f16 %rs7810,%rs7807,%rs6;
}
	// end inline asm
	// begin inline asm
	{add.f16 %rs7813,%rs7810,%rs6;
}
	// end inline asm
	// begin inline asm
	{add.f16 %rs7816,%rs7813,%rs6;
}
	// end inline asm
	// begin inline asm
	{add.f16 %rs7819,%rs7816,%rs6;
}
	// end inline asm
	// begin inline asm
	{add.f16 %rs7822,%rs7819,%rs6;
}
	// end inline asm
	// begin inline asm
	{add.f16 %rs7825,%rs7822,%rs6;
}
	// end inline asm
	// begin inline asm
	{add.f16 %rs7828,%rs7825,%rs6;
}
	// end inline asm
	// begin inline asm
	{add.f16 %rs7831,%rs7828,%rs6;
}
	// end inline asm
	// begin inline asm
	{add.f16 %rs7834,%rs7831,%rs6;
}
	// end inline asm
	// begin inline asm
	{add.f16 %rs7837,%rs7834,%rs6;
}
	// end inline asm
	// begin inline asm
	{add.f16 %rs7840,%rs7837,%rs6;
}
	// end inline asm
	// begin inline asm
	{add.f16 %rs7843,%rs7840,%rs6;
}
	// end inline asm
	// begin inline asm
	{add.f16 %rs7846,%rs7843,%rs6;
}
	// end inline asm
	// begin inline asm
	{add.f16 %rs7849,%rs7846,%rs6;
}
	// end inline asm
	// begin inline asm
	{add.f16 %rs7852,%rs7849,%rs6;
}
	// end inline asm
	// begin inline asm
	{add.f16 %rs7855,%rs7852,%rs6;
}
	// end inline asm
	// begin inline asm
	{add.f16 %rs7858,%rs7855,%rs6;
}
	// end inline asm
	// begin inline asm
	{add.f16 %rs7861,%rs7858,%rs6;
}
	// end inline asm
	// begin inline asm
	{add.f16 %rs7864,%rs7861,%rs6;
}
	// end inline asm
	// begin inline asm
	{add.f16 %rs7867,%rs7864,%rs6;
}
	// end inline asm
	// begin inline asm
	{add.f16 %rs7870,%rs7867,%rs6;
}
	// end inline asm
	// begin inline asm
	{add.f16 %rs7873,%rs7870,%rs6;
}
	// end inline asm
	// begin inline asm
	{add.f16 %rs7876,%rs7873,%rs6;
}
	// end inline asm
	// begin inline asm
	{add.f16 %rs7879,%rs7876,%rs6;
}
	// end inline asm
	// begin inline asm
	{add.f16 %rs7882,%rs7879,%rs6;
}
	// end inline asm
	// begin inline asm
	{add.f16 %rs7885,%rs7882,%rs6;
}
	// end inline asm
	// begin inline asm
	{add.f16 %rs7888,%rs7885,%rs6;
}
	// end inline asm
	// begin inline asm
	{add.f16 %rs7891,%rs7888,%rs6;
}
	// end inline asm
	// begin inline asm
	{add.f16 %rs7894,%rs7891,%rs6;
}
	// end inline asm
	// begin inline asm
	{add.f16 %rs7897,%rs7894,%rs6;
}
	// end inline asm
	// begin inline asm
	{add.f16 %rs7900,%rs7897,%rs6;
}
	// end inline asm
	// begin inline asm
	{add.f16 %rs7903,%rs7900,%rs6;
}
	// end inline asm
	// begin inline asm
	{add.f16 %rs7906,%rs7903,%rs6;
}
	// end inline asm
	// begin inline asm
	{add.f16 %rs7909,%rs7906,%rs6;
}
	// end inline asm
	// begin inline asm
	{add.f16 %rs7912,%rs7909,%rs6;
}
	// end inline asm
	// begin inline asm
	{add.f16 %rs7915,%rs7912,%rs6;
}
	// end inline asm
	// begin inline asm
	{add.f16 %rs7918,%rs7915,%rs6;
}
	// end inline asm
	// begin inline asm
	{add.f16 %rs7921,%rs7918,%rs6;
}
	// end inline asm
	// begin inline asm
	{add.f16 %rs7924,%rs7921,%rs6;
}
	// end inline asm
	// begin inline asm
	{add.f16 %rs7927,%rs7924,%rs6;
}
	// end inline asm
	// begin inline asm
	{add.f16 %rs7930,%rs7927,%rs6;
}
	// end inline asm
	// begin inline asm
	{add.f16 %rs7933,%rs7930,%rs6;
}
	// end inline asm
	// begin inline asm
	{add.f16 %rs7936,%rs7933,%rs6;
}
	// end inline asm
	// begin inline asm
	{add.f16 %rs7939,%rs7936,%rs6;
}
	// end inline asm
	// begin inline asm
	{add.f16 %rs7942,%rs7939,%rs6;
}
	// end inline asm
	// begin inline asm
	{add.f16 %rs7945,%rs7942,%rs6;
}
	// end inline asm
	// begin inline asm
	{add.f16 %rs7948,%rs7945,%rs6;
}
	// end inline asm
	// begin inline asm
	{add.f16 %rs7951,%rs7948,%rs6;
}
	// end inline asm
	// begin inline asm
	{add.f16 %rs7954,%rs7951,%rs6;
}
	// end inline asm
	// begin inline asm
	{add.f16 %rs7957,%rs7954,%rs6;
}
	// end inline asm
	// begin inline asm
	{add.f16 %rs7960,%rs7957,%rs6;
}
	// end inline asm
	// begin inline asm
	{add.f16 %rs7963,%rs7960,%rs6;
}
	// end inline asm
	// begin inline asm
	{add.f16 %rs7966,%rs7963,%rs6;
}
	// end inline asm
	// begin inline asm
	{add.f16 %rs7969,%rs7966,%rs6;
}
	// end inline asm
	// begin inline asm
	{add.f16 %rs7972,%rs7969,%rs6;
}
	// end inline asm
	// begin inline asm
	{add.f16 %rs7975,%rs7972,%rs6;
}
	// end inline asm
	// begin inline asm
	{add.f16 %rs7978,%rs7975,%rs6;
}
	// end inline asm
	// begin inline asm
	{add.f16 %rs7981,%rs7978,%rs6;
}
	// end inline asm
	// begin inline asm
	{add.f16 %rs7984,%rs7981,%rs6;
}
	// end inline asm
	// begin inline asm
	{add.f16 %rs7987,%rs7984,%rs6;
}
	// end inline asm
	// begin inline asm
	{add.f16 %rs7990,%rs7987,%rs6;
}
	// end inline asm
	// begin inline asm
	{add.f16 %rs7993,%rs7990,%rs6;
}
	// end inline asm
	// begin inline asm
	{add.f16 %rs7996,%rs7993,%rs6;
}
	// end inline asm
	// begin inline asm
	{add.f16 %rs7999,%rs7996,%rs6;
}
	// end inline asm
	// begin inline asm
	{add.f16 %rs8002,%rs7999,%rs6;
}
	// end inline asm
	// begin inline asm
	{add.f16 %rs8005,%rs8002,%rs6;
}
	// end inline asm
	// begin inline asm
	{add.f16 %rs8008,%rs8005,%rs6;
}
	// end inline asm
	// begin inline asm
	{add.f16 %rs8011,%rs8008,%rs6;
}
	// end inline asm
	// begin inline asm
	{add.f16 %rs8014,%rs8011,%rs6;
}
	// end inline asm
	// begin inline asm
	{add.f16 %rs8017,%rs8014,%rs6;
}
	// end inline asm
	// begin inline asm
	{add.f16 %rs8020,%rs8017,%rs6;
}
	// end inline asm
	// begin inline asm
	{add.f16 %rs8023,%rs8020,%rs6;
}
	// end inline asm
	// begin inline asm
	{add.f16 %rs8026,%rs8023,%rs6;
}
	// end inline asm
	// begin inline asm
	{add.f16 %rs8029,%rs8026,%rs6;
}
	// end inline asm
	// begin inline asm
	{add.f16 %rs8032,%rs8029,%rs6;
}
	// end inline asm
	// begin inline asm
	{add.f16 %rs8035,%rs8032,%rs6;
}
	// end inline asm
	// begin inline asm
	{add.f16 %rs8038,%rs8035,%rs6;
}
	// end inline asm
	// begin inline asm
	{add.f16 %rs8041,%rs8038,%rs6;
}
	// end inline asm
	// begin inline asm
	{add.f16 %rs8044,%rs8041,%rs6;
}
	// end inline asm
	// begin inline asm
	{add.f16 %rs8047,%rs8044,%rs6;
}
	// end inline asm
	// begin inline asm
	{add.f16 %rs8050,%rs8047,%rs6;
}
	// end inline asm
	// begin inline asm
	{add.f16 %rs8053,%rs8050,%rs6;
}
	// end inline asm
	// begin inline asm
	{add.f16 %rs8056,%rs8053,%rs6;
}
	// end inline asm
	// begin inline asm
	{add.f16 %rs8059,%rs8056,%rs6;
}
	// end inline asm
	// begin inline asm
	{add.f16 %rs8062,%rs8059,%rs6;
}
	// end inline asm
	// begin inline asm
	{add.f16 %rs8065,%rs8062,%rs6;
}
	// end inline asm
	// begin inline asm
	{add.f16 %rs8068,%rs8065,%rs6;
}
	// end inline asm
	// begin inline asm
	{add.f16 %rs8071,%rs8068,%rs6;
}
	// end inline asm
	// begin inline asm
	{add.f16 %rs8074,%rs8071,%rs6;
}
	// end inline asm
	// begin inline asm
	{add.f16 %rs8077,%rs8074,%rs6;
}
	// end inline asm
	// begin inline asm
	{add.f16 %rs8080,%rs8077,%rs6;
}
	// end inline asm
	// begin inline asm
	{add.f16 %rs8083,%rs8080,%rs6;
}
	// end inline asm
	// begin inline asm
	{add.f16 %rs8086,%rs8083,%rs6;
}
	// end inline asm
	// begin inline asm
	{add.f16 %rs8089,%rs8086,%rs6;
}
	// end inline asm
	// begin inline asm
	{add.f16 %rs8092,%rs8089,%rs6;
}
	// end inline asm
	// begin inline asm
	{add.f16 %rs8095,%rs8092,%rs6;
}
	// end inline asm
	// begin inline asm
	{add.f16 %rs8098,%rs8095,%rs6;
}
	// end inline asm
	// begin inline asm
	{add.f16 %rs8101,%rs8098,%rs6;
}
	// end inline asm
	// begin inline asm
	{add.f16 %rs8104,%rs8101,%rs6;
}
	// end inline asm
	// begin inline asm
	{add.f16 %rs8107,%rs8104,%rs6;
}
	// end inline asm
	// begin inline asm
	{add.f16 %rs8110,%rs8107,%rs6;
}
	// end inline asm
	// begin inline asm
	{add.f16 %rs8113,%rs8110,%rs6;
}
	// end inline asm
	// begin inline asm
	{add.f16 %rs8116,%rs8113,%rs6;
}
	// end inline asm
	// begin inline asm
	{add.f16 %rs8119,%rs8116,%rs6;
}
	// end inline asm
	// begin inline asm
	{add.f16 %rs8122,%rs8119,%rs6;
}
	// end inline asm
	// begin inline asm
	{add.f16 %rs8125,%rs8122,%rs6;
}
	// end inline asm
	// begin inline asm
	{add.f16 %rs8128,%rs8125,%rs6;
}
	// end inline asm
	// begin inline asm
	{add.f16 %rs8131,%rs8128,%rs6;
}
	// end inline asm
	// begin inline asm
	{add.f16 %rs8134,%rs8131,%rs6;
}
	// end inline asm
	// begin inline asm
	{add.f16 %rs8137,%rs8134,%rs6;
}
	// end inline asm
	// begin inline asm
	{add.f16 %rs8140,%rs8137,%rs6;
}
	// end inline asm
	// begin inline asm
	{add.f16 %rs8143,%rs8140,%rs6;
}
	// end inline asm
	// begin inline asm
	{add.f16 %rs8146,%rs8143,%rs6;
}
	// end inline asm
	// begin inline asm
	{add.f16 %rs8149,%rs8146,%rs6;
}
	// end inline asm
	// begin inline asm
	{add.f16 %rs8152,%rs8149,%rs6;
}
	// end inline asm
	// begin inline asm
	{add.f16 %rs8155,%rs8152,%rs6;
}
	// end inline asm
	// begin inline asm
	{add.f16 %rs8158,%rs8155,%rs6;
}
	// end inline asm
	// begin inline asm
	{add.f16 %rs8161,%rs8158,%rs6;
}
	// end inline asm
	// begin inline asm
	{add.f16 %rs8164,%rs8161,%rs6;
}
	// end inline asm
	// begin inline asm
	{add.f16 %rs8167,%rs8164,%rs6;
}
	// end inline asm
	// begin inline asm
	{add.f16 %rs8170,%rs8167,%rs6;
}
	// end inline asm
	// begin inline asm
	{add.f16 %rs8173,%rs8170,%rs6;
}
	// end inline asm
	// begin inline asm
	{add.f16 %rs8176,%rs8173,%rs6;
}
	// end inline asm
	// begin inline asm
	{add.f16 %rs8179,%rs8176,%rs6;
}
	// end inline asm
	// begin inline asm
	{add.f16 %rs8182,%rs8179,%rs6;
}
	// end inline asm
	// begin inline asm
	{add.f16 %rs8185,%rs8182,%rs6;
}
	// end inline asm
	// begin inline asm
	{add.f16 %rs8188,%rs8185,%rs6;
}
	// end inline asm
	// begin inline asm
	{add.f16 %rs8191,%rs8188,%rs6;
}
	// end inline asm
	// begin inline asm
	{add.f16 %rs8194,%rs8191,%rs6;
}
	// end inline asm
	// begin inline asm
	{add.f16 %rs8197,%rs8194,%rs6;
}
	// end inline asm
	// begin inline asm
	{add.f16 %rs8200,%rs8197,%rs6;
}
	// end inline asm
	// begin inline asm
	{add.f16 %rs8203,%rs8200,%rs6;
}
	// end inline asm
	// begin inline asm
	{add.f16 %rs8206,%rs8203,%rs6;
}
	// end inline asm
	// begin inline asm
	{add.f16 %rs8209,%rs8206,%rs6;
}
	// end inline asm
	// begin inline asm
	{add.f16 %rs8212,%rs8209,%rs6;
}
	// end inline asm
	// begin inline asm
	{add.f16 %rs8215,%rs8212,%rs6;
}
	// end inline asm
	// begin inline asm
	{add.f16 %rs8218,%rs8215,%rs6;
}
	// end inline asm
	// begin inline asm
	{add.f16 %rs8221,%rs8218,%rs6;
}
	// end inline asm
	// begin inline asm
	{add.f16 %rs8224,%rs8221,%rs6;
}
	// end inline asm
	// begin inline asm
	{add.f16 %rs8227,%rs8224,%rs6;
}
	// end inline asm
	// begin inline asm
	{add.f16 %rs8230,%rs8227,%rs6;
}
	// end inline asm
	// begin inline asm
	{add.f16 %rs8233,%rs8230,%rs6;
}
	// end inline asm
	// begin inline asm
	{add.f16 %rs8236,%rs8233,%rs6;
}
	// end inline asm
	// begin inline asm
	{add.f16 %rs8239,%rs8236,%rs6;
}
	// end inline asm
	// begin inline asm
	{add.f16 %rs8242,%rs8239,%rs6;
}
	// end inline asm
	// begin inline asm
	{add.f16 %rs8245,%rs8242,%rs6;
}
	// end inline asm
	// begin inline asm
	{add.f16 %rs8248,%rs8245,%rs6;
}
	// end inline asm
	// begin inline asm
	{add.f16 %rs8251,%rs8248,%rs6;
}
	// end inline asm
	// begin inline asm
	{add.f16 %rs8254,%rs8251,%rs6;
}
	// end inline asm
	// begin inline asm
	{add.f16 %rs8257,%rs8254,%rs6;
}
	// end inline asm
	// begin inline asm
	{add.f16 %rs8260,%rs8257,%rs6;
}
	// end inline asm
	// begin inline asm
	{add.f16 %rs8263,%rs8260,%rs6;
}
	// end inline asm
	// begin inline asm
	{add.f16 %rs8266,%rs8263,%rs6;
}
	// end inline asm
	// begin inline asm
	{add.f16 %rs8269,%rs8266,%rs6;
}
	// end inline asm
	// begin inline asm
	{add.f16 %rs8272,%rs8269,%rs6;
}
	// end inline asm
	// begin inline asm
	{add.f16 %rs8275,%rs8272,%rs6;
}
	// end inline asm
	// begin inline asm
	{add.f16 %rs8278,%rs8275,%rs6;
}
	// end inline asm
	// begin inline asm
	{add.f16 %rs8281,%rs8278,%rs6;
}
	// end inline asm
	// begin inline asm
	{add.f16 %rs8284,%rs8281,%rs6;
}
	// end inline asm
	// begin inline asm
	{add.f16 %rs8287,%rs8284,%rs6;
}
	// end inline asm
	// begin inline asm
	{add.f16 %rs8290,%rs8287,%rs6;
}
	// end inline asm
	// begin inline asm
	{add.f16 %rs8293,%rs8290,%rs6;
}
	// end inline asm
	// begin inline asm
	{add.f16 %rs8296,%rs8293,%rs6;
}
	// end inline asm
	// begin inline asm
	{add.f16 %rs8299,%rs8296,%rs6;
}
	// end inline asm
	// begin inline asm
	{add.f16 %rs8302,%rs8299,%rs6;
}
	// end inline asm
	// begin inline asm
	{add.f16 %rs8305,%rs8302,%rs6;
}
	// end inline asm
	// begin inline asm
	{add.f16 %rs8308,%rs8305,%rs6;
}
	// end inline asm
	// begin inline asm
	{add.f16 %rs8311,%rs8308,%rs6;
}
	// end inline asm
	// begin inline asm
	{add.f16 %rs8314,%rs8311,%rs6;
}
	// end inline asm
	// begin inline asm
	{add.f16 %rs8317,%rs8314,%rs6;
}
	// end inline asm
	// begin inline asm
	{add.f16 %rs8320,%rs8317,%rs6;
}
	// end inline asm
	// begin inline asm
	{add.f16 %rs8323,%rs8320,%rs6;
}
	// end inline asm
	// begin inline asm
	{add.f16 %rs8326,%rs8323,%rs6;
}
	// end inline asm
	// begin inline asm
	{add.f16 %rs8329,%rs8326,%rs6;
}
	// end inline asm
	// begin inline asm
	{add.f16 %rs8332,%rs8329,%rs6;
}
	// end inline asm
	// begin inline asm
	{add.f16 %rs8335,%rs8332,%rs6;
}
	// end inline asm
	// begin inline asm
	{add.f16 %rs8338,%rs8335,%rs6;
}
	// end inline asm
	// begin inline asm
	{add.f16 %rs8341,%rs8338,%rs6;
}
	// end inline asm
	// begin inline asm
	{add.f16 %rs8344,%rs8341,%rs6;
}
	// end inline asm
	// begin inline asm
	{add.f16 %rs8347,%rs8344,%rs6;
}
	// end inline asm
	// begin inline asm
	{add.f16 %rs8350,%rs8347,%rs6;
}
	// end inline asm
	// begin inline asm
	{add.f16 %rs8353,%rs8350,%rs6;
}
	// end inline asm
	// begin inline asm
	{add.f16 %rs8356,%rs8353,%rs6;
}
	// end inline asm
	// begin inline asm
	{add.f16 %rs8359,%rs8356,%rs6;
}
	// end inline asm
	// begin inline asm
	{add.f16 %rs8362,%rs8359,%rs6;
}
	// end inline asm
	// begin inline asm
	{add.f16 %rs8365,%rs8362,%rs6;
}
	// end inline asm
	// begin inline asm
	{add.f16 %rs8368,%rs8365,%rs6;
}
	// end inline asm
	// begin inline asm
	{add.f16 %rs8371,%rs8368,%rs6;
}
	// end inline asm
	// begin inline asm
	{add.f16 %rs8374,%rs8371,%rs6;
}
	// end inline asm
	// begin inline asm
	{add.f16 %rs8377,%rs8374,%rs6;
}
	// end inline asm
	// begin inline asm
	{add.f16 %rs8380,%rs8377,%rs6;
}
	// end inline asm
	// begin inline asm
	{add.f16 %rs8383,%rs8380,%rs6;
}
	// end inline asm
	// begin inline asm
	{add.f16 %rs8386,%rs8383,%rs6;
}
	// end inline asm
	// begin inline asm
	{add.f16 %rs8389,%rs8386,%rs6;
}
	// end inline asm
	// begin inline asm
	{add.f16 %rs8392,%rs8389,%rs6;
}
	// end inline asm
	// begin inline asm
	{add.f16 %rs8395,%rs8392,%rs6;
}
	// end inline asm
	// begin inline asm
	{add.f16 %rs8398,%rs8395,%rs6;
}
	// end inline asm
	// begin inline asm
	{add.f16 %rs8401,%rs8398,%rs6;
}
	// end inline asm
	// begin inline asm
	{add.f16 %rs8404,%rs8401,%rs6;
}
	// end inline asm
	// begin inline asm
	{add.f16 %rs8407,%rs8404,%rs6;
}
	// end inline asm
	// begin inline asm
	{add.f16 %rs8410,%rs8407,%rs6;
}
	// end inline asm
	// begin inline asm
	{add.f16 %rs8413,%rs8410,%rs6;
}
	// end inline asm
	// begin inline asm
	{add.f16 %rs8416,%rs8413,%rs6;
}
	// end inline asm
	// begin inline asm
	{add.f16 %rs8419,%rs8416,%rs6;
}
	// end inline asm
	// begin inline asm
	{add.f16 %rs8422,%rs8419,%rs6;
}
	// end inline asm
	// begin inline asm
	{add.f16 %rs8425,%rs8422,%rs6;
}
	// end inline asm
	// begin inline asm
	{add.f16 %rs8428,%rs8425,%rs6;
}
	// end inline asm
	// begin inline asm
	{add.f16 %rs8431,%rs8428,%rs6;
}
	// end inline asm
	// begin inline asm
	{add.f16 %rs8434,%rs8431,%rs6;
}
	// end inline asm
	// begin inline asm
	{add.f16 %rs8437,%rs8434,%rs6;
}
	// end inline asm
	// begin inline asm
	{add.f16 %rs8440,%rs8437,%rs6;
}
	// end inline asm
	// begin inline asm
	{add.f16 %rs8443,%rs8440,%rs6;
}
	// end inline asm
	// begin inline asm
	{add.f16 %rs8446,%rs8443,%rs6;
}
	// end inline asm
	// begin inline asm
	{add.f16 %rs8449,%rs8446,%rs6;
}
	// end inline asm
	// begin inline asm
	{add.f16 %rs8452,%rs8449,%rs6;
}
	// end inline asm
	// begin inline asm
	{add.f16 %rs8455,%rs8452,%rs6;
}
	// end inline asm
	// begin inline asm
	{add.f16 %rs8458,%rs8455,%rs6;
}
	// end inline asm
	// begin inline asm
	{add.f16 %rs8461,%rs8458,%rs6;
}
	// end inline asm
	// begin inline asm
	{add.f16 %rs8464,%rs8461,%rs6;
}
	// end inline asm
	// begin inline asm
	{add.f16 %rs8467,%rs8464,%rs6;
}
	// end inline asm
	// begin inline asm
	{add.f16 %rs8470,%rs8467,%rs6;
}
	// end inline asm
	// begin inline asm
	{add.f16 %rs8473,%rs8470,%rs6;
}
	// end inline asm
	// begin inline asm
	{add.f16 %rs8476,%rs8473,%rs6;
}
	// end inline asm
	// begin inline asm
	{add.f16 %rs8479,%rs8476,%rs6;
}
	// end inline asm
	// begin inline asm
	{add.f16 %rs8482,%rs8479,%rs6;
}
	// end inline asm
	// begin inline asm
	{add.f16 %rs8485,%rs8482,%rs6;
}
	// end inline asm
	// begin inline asm
	{add.f16 %rs8488,%rs8485,%rs6;
}
	// end inline asm
	// begin inline asm
	{add.f16 %rs8491,%rs8488,%rs6;
}
	// end inline asm
	// begin inline asm
	{add.f16 %rs8494,%rs8491,%rs6;
}
	// end inline asm
	// begin inline asm
	{add.f16 %rs8497,%rs8494,%rs6;
}
	// end inline asm
	// begin inline asm
	{add.f16 %rs8500,%rs8497,%rs6;
}
	// end inline asm
	// begin inline asm
	{add.f16 %rs8503,%rs8500,%rs6;
}
	// end inline asm
	// begin inline asm
	{add.f16 %rs8506,%rs8503,%rs6;
}
	// end inline asm
	// begin inline asm
	{add.f16 %rs8509,%rs8506,%rs6;
}
	// end inline asm
	// begin inline asm
	{add.f16 %rs8512,%rs8509,%rs6;
}
	// end inline asm
	// begin inline asm
	{add.f16 %rs8515,%rs8512,%rs6;
}
	// end inline asm
	// begin inline asm
	{add.f16 %rs8518,%rs8515,%rs6;
}
	// end inline asm
	// begin inline asm
	{add.f16 %rs8521,%rs8518,%rs6;
}
	// end inline asm
	// begin inline asm
	{add.f16 %rs8524,%rs8521,%rs6;
}
	// end inline asm
	// begin inline asm
	{add.f16 %rs8527,%rs8524,%rs6;
}
	// end inline asm
	// begin inline asm
	{add.f16 %rs8530,%rs8527,%rs6;
}
	// end inline asm
	// begin inline asm
	{add.f16 %rs8533,%rs8530,%rs6;
}
	// end inline asm
	// begin inline asm
	{add.f16 %rs8536,%rs8533,%rs6;
}
	// end inline asm
	// begin inline asm
	{add.f16 %rs8539,%rs8536,%rs6;
}
	// end inline asm
	// begin inline asm
	{add.f16 %rs8542,%rs8539,%rs6;
}
	// end inline asm
	// begin inline asm
	{add.f16 %rs8545,%rs8542,%rs6;
}
	// end inline asm
	// begin inline asm
	{add.f16 %rs8548,%rs8545,%rs6;
}
	// end inline asm
	// begin inline asm
	{add.f16 %rs8551,%rs8548,%rs6;
}
	// end inline asm
	// begin inline asm
	{add.f16 %rs8554,%rs8551,%rs6;
}
	// end inline asm
	// begin inline asm
	{add.f16 %rs8557,%rs8554,%rs6;
}
	// end inline asm
	// begin inline asm
	{add.f16 %rs8560,%rs8557,%rs6;
}
	// end inline asm
	// begin inline asm
	{add.f16 %rs8563,%rs8560,%rs6;
}
	// end inline asm
	// begin inline asm
	{add.f16 %rs8566,%rs8563,%rs6;
}
	// end inline asm
	// begin inline asm
	{add.f16 %rs8569,%rs8566,%rs6;
}
	// end inline asm
	// begin inline asm
	{add.f16 %rs8572,%rs8569,%rs6;
}
	// end inline asm
	// begin inline asm
	{add.f16 %rs8575,%rs8572,%rs6;
}
	// end inline asm
	// begin inline asm
	{add.f16 %rs8578,%rs8575,%rs6;
}
	// end inline asm
	// begin inline asm
	{add.f16 %rs8581,%rs8578,%rs6;
}
	// end inline asm
	// begin inline asm
	{add.f16 %rs8584,%rs8581,%rs6;
}
	// end inline asm
	// begin inline asm
	{add.f16 %rs8587,%rs8584,%rs6;
}
	// end inline asm
	// begin inline asm
	{add.f16 %rs8590,%rs8587,%rs6;
}
	// end inline asm
	// begin inline asm
	{add.f16 %rs8593,%rs8590,%rs6;
}
	// end inline asm
	// begin inline asm
	{add.f16 %rs8596,%rs8593,%rs6;
}
	// end inline asm
	// begin inline asm
	{add.f16 %rs8599,%rs8596,%rs6;
}
	// end inline asm
	// begin inline asm
	{add.f16 %rs8602,%rs8599,%rs6;
}
	// end inline asm
	// begin inline asm
	{add.f16 %rs8605,%rs8602,%rs6;
}
	// end inline asm
	// begin inline asm
	{add.f16 %rs8608,%rs8605,%rs6;
}
	// end inline asm
	// begin inline asm
	{add.f16 %rs8611,%rs8608,%rs6;
}
	// end inline asm
	// begin inline asm
	{add.f16 %rs8614,%rs8611,%rs6;
}
	// end inline asm
	// begin inline asm
	{add.f16 %rs8617,%rs8614,%rs6;
}
	// end inline asm
	// begin inline asm
	{add.f16 %rs8620,%rs8617,%rs6;
}
	// end inline asm
	// begin inline asm
	{add.f16 %rs8623,%rs8620,%rs6;
}
	// end inline asm
	// begin inline asm
	{add.f16 %rs8626,%rs8623,%rs6;
}
	// end inline asm
	// begin inline asm
	{add.f16 %rs8629,%rs8626,%rs6;
}
	// end inline asm
	// begin inline asm
	{add.f16 %rs8632,%rs8629,%rs6;
}
	// end inline asm
	// begin inline asm
	{add.f16 %rs8635,%rs8632,%rs6;
}
	// end inline asm
	// begin inline asm
	{add.f16 %rs8638,%rs8635,%rs6;
}
	// end inline asm
	// begin inline asm
	{add.f16 %rs8641,%rs8638,%rs6;
}
	// end inline asm
	// begin inline asm
	{add.f16 %rs8644,%rs8641,%rs6;
}
	// end inline asm
	// begin inline asm
	{add.f16 %rs8647,%rs8644,%rs6;
}
	// end inline asm
	// begin inline asm
	{add.f16 %rs8650,%rs8647,%rs6;
}
	// end inline asm
	// begin inline asm
	{add.f16 %rs8653,%rs8650,%rs6;
}
	// end inline asm
	// begin inline asm
	{add.f16 %rs8656,%rs8653,%rs6;
}
	// end inline asm
	// begin inline asm
	{add.f16 %rs8659,%rs8656,%rs6;
}
	// end inline asm
	// begin inline asm
	{add.f16 %rs8662,%rs8659,%rs6;
}
	// end inline asm
	// begin inline asm
	{add.f16 %rs8665,%rs8662,%rs6;
}
	// end inline asm
	// begin inline asm
	{add.f16 %rs8668,%rs8665,%rs6;
}
	// end inline asm
	// begin inline asm
	{add.f16 %rs8671,%rs8668,%rs6;
}
	// end inline asm
	// begin inline asm
	{add.f16 %rs8674,%rs8671,%rs6;
}
	// end inline asm
	// begin inline asm
	{add.f16 %rs8677,%rs8674,%rs6;
}
	// end inline asm
	// begin inline asm
	{add.f16 %rs8680,%rs8677,%rs6;
}
	// end inline asm
	// begin inline asm
	{add.f16 %rs8683,%rs8680,%rs6;
}
	// end inline asm
	// begin inline asm
	{add.f16 %rs8686,%rs8683,%rs6;
}
	// end inline asm
	// begin inline asm
	{add.f16 %rs8689,%rs8686,%rs6;
}
	// end inline asm
	// begin inline asm
	{add.f16 %rs8692,%rs8689,%rs6;
}
	// end inline asm
	// begin inline asm
	{add.f16 %rs8695,%rs8692,%rs6;
}
	// end inline asm
	// begin inline asm
	{add.f16 %rs8698,%rs8695,%rs6;
}
	// end inline asm
	// begin inline asm
	{add.f16 %rs8701,%rs8698,%rs6;
}
	// end inline asm
	// begin inline asm
	{add.f16 %rs8704,%rs8701,%rs6;
}
	// end inline asm
	// begin inline asm
	{add.f16 %rs8707,%rs8704,%rs6;
}
	// end inline asm
	// begin inline asm
	{add.f16 %rs8710,%rs8707,%rs6;
}
	// end inline asm
	// begin inline asm
	{add.f16 %rs8713,%rs8710,%rs6;
}
	// end inline asm
	// begin inline asm
	{add.f16 %rs8716,%rs8713,%rs6;
}
	// end inline asm
	// begin inline asm
	{add.f16 %rs8719,%rs8716,%rs6;
}
	// end inline asm
	// begin inline asm
	{add.f16 %rs8722,%rs8719,%rs6;
}
	// end inline asm
	// begin inline asm
	{add.f16 %rs8725,%rs8722,%rs6;
}
	// end inline asm
	// begin inline asm
	{add.f16 %rs8728,%rs8725,%rs6;
}
	// end inline asm
	// begin inline asm
	{add.f16 %rs8731,%rs8728,%rs6;
}
	// end inline asm
	// begin inline asm
	{add.f16 %rs8734,%rs8731,%rs6;
}
	// end inline asm
	// begin inline asm
	{add.f16 %rs8737,%rs8734,%rs6;
}
	// end inline asm
	// begin inline asm
	{add.f16 %rs8740,%rs8737,%rs6;
}
	// end inline asm
	// begin inline asm
	{add.f16 %rs8743,%rs8740,%rs6;
}
	// end inline asm
	// begin inline asm
	{add.f16 %rs8746,%rs8743,%rs6;
}
	// end inline asm
	// begin inline asm
	{add.f16 %rs8749,%rs8746,%rs6;
}
	// end inline asm
	// begin inline asm
	{add.f16 %rs8752,%rs8749,%rs6;
}
	// end inline asm
	// begin inline asm
	{add.f16 %rs8755,%rs8752,%rs6;
}
	// end inline asm
	// begin inline asm
	{add.f16 %rs8758,%rs8755,%rs6;
}
	// end inline asm
	// begin inline asm
	{add.f16 %rs8761,%rs8758,%rs6;
}
	// end inline asm
	// begin inline asm
	{add.f16 %rs8764,%rs8761,%rs6;
}
	// end inline asm
	// begin inline asm
	{add.f16 %rs8767,%rs8764,%rs6;
}
	// end inline asm
	// begin inline asm
	{add.f16 %rs8770,%rs8767,%rs6;
}
	// end inline asm
	// begin inline asm
	{add.f16 %rs8773,%rs8770,%rs6;
}
	// end inline asm
	// begin inline asm
	{add.f16 %rs8776,%rs8773,%rs6;
}
	// end inline asm
	// begin inline asm
	{add.f16 %rs8779,%rs8776,%rs6;
}
	// end inline asm
	// begin inline asm
	{add.f16 %rs8782,%rs8779,%rs6;
}
	// end inline asm
	// begin inline asm
	{add.f16 %rs8785,%rs8782,%rs6;
}
	// end inline asm
	// begin inline asm
	{add.f16 %rs8788,%rs8785,%rs6;
}
	// end inline asm
	// begin inline asm
	{add.f16 %rs8791,%rs8788,%rs6;
}
	// end inline asm
	// begin inline asm
	{add.f16 %rs8794,%rs8791,%rs6;
}
	// end inline asm
	// begin inline asm
	{add.f16 %rs8797,%rs8794,%rs6;
}
	// end inline asm
	// begin inline asm
	{add.f16 %rs8800,%rs8797,%rs6;
}
	// end inline asm
	// begin inline asm
	{add.f16 %rs8803,%rs8800,%rs6;
}
	// end inline asm
	// begin inline asm
	{add.f16 %rs8806,%rs8803,%rs6;
}
	// end inline asm
	// begin inline asm
	{add.f16 %rs8809,%rs8806,%rs6;
}
	// end inline asm
	// begin inline asm
	{add.f16 %rs8812,%rs8809,%rs6;
}
	// end inline asm
	// begin inline asm
	{add.f16 %rs8815,%rs8812,%rs6;
}
	// end inline asm
	// begin inline asm
	{add.f16 %rs8818,%rs8815,%rs6;
}
	// end inline asm
	// begin inline asm
	{add.f16 %rs8821,%rs8818,%rs6;
}
	// end inline asm
	// begin inline asm
	{add.f16 %rs8824,%rs8821,%rs6;
}
	// end inline asm
	// begin inline asm
	{add.f16 %rs8827,%rs8824,%rs6;
}
	// end inline asm
	// begin inline asm
	{add.f16 %rs8830,%rs8827,%rs6;
}
	// end inline asm
	// begin inline asm
	{add.f16 %rs8833,%rs8830,%rs6;
}
	// end inline asm
	// begin inline asm
	{add.f16 %rs8836,%rs8833,%rs6;
}
	// end inline asm
	// begin inline asm
	{add.f16 %rs8839,%rs8836,%rs6;
}
	// end inline asm
	// begin inline asm
	{add.f16 %rs8842,%rs8839,%rs6;
}
	// end inline asm
	// begin inline asm
	{add.f16 %rs8845,%rs8842,%rs6;
}
	// end inline asm
	// begin inline asm
	{add.f16 %rs8848,%rs8845,%rs6;
}
	// end inline asm
	// begin inline asm
	{add.f16 %rs8851,%rs8848,%rs6;
}
	// end inline asm
	// begin inline asm
	{add.f16 %rs8854,%rs8851,%rs6;
}
	// end inline asm
	// begin inline asm
	{add.f16 %rs8857,%rs8854,%rs6;
}
	// end inline asm
	// begin inline asm
	{add.f16 %rs8860,%rs8857,%rs6;
}
	// end inline asm
	// begin inline asm
	{add.f16 %rs8863,%rs8860,%rs6;
}
	// end inline asm
	// begin inline asm
	{add.f16 %rs8866,%rs8863,%rs6;
}
	// end inline asm
	// begin inline asm
	{add.f16 %rs8869,%rs8866,%rs6;
}
	// end inline asm
	// begin inline asm
	{add.f16 %rs8872,%rs8869,%rs6;
}
	// end inline asm
	// begin inline asm
	{add.f16 %rs8875,%rs8872,%rs6;
}
	// end inline asm
	// begin inline asm
	{add.f16 %rs8878,%rs8875,%rs6;
}
	// end inline asm
	// begin inline asm
	{add.f16 %rs8881,%rs8878,%rs6;
}
	// end inline asm
	// begin inline asm
	{add.f16 %rs8884,%rs8881,%rs6;
}
	// end inline asm
	// begin inline asm
	{add.f16 %rs8887,%rs8884,%rs6;
}
	// end inline asm
	// begin inline asm
	{add.f16 %rs8890,%rs8887,%rs6;
}
	// end inline asm
	// begin inline asm
	{add.f16 %rs8893,%rs8890,%rs6;
}
	// end inline asm
	// begin inline asm
	{add.f16 %rs8896,%rs8893,%rs6;
}
	// end inline asm
	// begin inline asm
	{add.f16 %rs8899,%rs8896,%rs6;
}
	// end inline asm
	// begin inline asm
	{add.f16 %rs8902,%rs8899,%rs6;
}
	// end inline asm
	// begin inline asm
	{add.f16 %rs8905,%rs8902,%rs6;
}
	// end inline asm
	// begin inline asm
	{add.f16 %rs8908,%rs8905,%rs6;
}
	// end inline asm
	// begin inline asm
	{add.f16 %rs8911,%rs8908,%rs6;
}
	// end inline asm
	// begin inline asm
	{add.f16 %rs8914,%rs8911,%rs6;
}
	// end inline asm
	// begin inline asm
	{add.f16 %rs8917,%rs8914,%rs6;
}
	// end inline asm
	// begin inline asm
	{add.f16 %rs8920,%rs8917,%rs6;
}
	// end inline asm
	// begin inline asm
	{add.f16 %rs8923,%rs8920,%rs6;
}
	// end inline asm
	// begin inline asm
	{add.f16 %rs8926,%rs8923,%rs6;
}
	// end inline asm
	// begin inline asm
	{add.f16 %rs8929,%rs8926,%rs6;
}
	// end inline asm
	// begin inline asm
	{add.f16 %rs8932,%rs8929,%rs6;
}
	// end inline asm
	// begin inline asm
	{add.f16 %rs8935,%rs8932,%rs6;
}
	// end inline asm
	// begin inline asm
	{add.f16 %rs8938,%rs8935,%rs6;
}
	// end inline asm
	// begin inline asm
	{add.f16 %rs8941,%rs8938,%rs6;
}
	// end inline asm
	// begin inline asm
	{add.f16 %rs8944,%rs8941,%rs6;
}
	// end inline asm
	// begin inline asm
	{add.f16 %rs8947,%rs8944,%rs6;
}
	// end inline asm
	// begin inline asm
	{add.f16 %rs8950,%rs8947,%rs6;
}
	// end inline asm
	// begin inline asm
	{add.f16 %rs8953,%rs8950,%rs6;
}
	// end inline asm
	// begin inline asm
	{add.f16 %rs8956,%rs8953,%rs6;
}
	// end inline asm
	// begin inline asm
	{add.f16 %rs8959,%rs8956,%rs6;
}
	// end inline asm
	// begin inline asm
	{add.f16 %rs8962,%rs8959,%rs6;
}
	// end inline asm
	// begin inline asm
	{add.f16 %rs8965,%rs8962,%rs6;
}
	// end inline asm
	// begin inline asm
	{add.f16 %rs8968,%rs8965,%rs6;
}
	// end inline asm
	// begin inline asm
	{add.f16 %rs8971,%rs8968,%rs6;
}
	// end inline asm
	// begin inline asm
	{add.f16 %rs8974,%rs8971,%rs6;
}
	// end inline asm
	// begin inline asm
	{add.f16 %rs8977,%rs8974,%rs6;
}
	// end inline asm
	// begin inline asm
	{add.f16 %rs8980,%rs8977,%rs6;
}
	// end inline asm
	// begin inline asm
	{add.f16 %rs8983,%rs8980,%rs6;
}
	// end inline asm
	// begin inline asm
	{add.f16 %rs8986,%rs8983,%rs6;
}
	// end inline asm
	// begin inline asm
	{add.f16 %rs8989,%rs8986,%rs6;
}
	// end inline asm
	// begin inline asm
	{add.f16 %rs8992,%rs8989,%rs6;
}
	// end inline asm
	// begin inline asm
	{add.f16 %rs8995,%rs8992,%rs6;
}
	// end inline asm
	// begin inline asm
	{add.f16 %rs8998,%rs8995,%rs6;
}
	// end inline asm
	// begin inline asm
	{add.f16 %rs9001,%rs8998,%rs6;
}
	// end inline asm
	// begin inline asm
	{add.f16 %rs9004,%rs9001,%rs6;
}
	// end inline asm
	// begin inline asm
	{add.f16 %rs9007,%rs9004,%rs6;
}
	// end inline asm
	// begin inline asm
	{add.f16 %rs9010,%rs9007,%rs6;
}
	// end inline asm
	// begin inline asm
	{add.f16 %rs9013,%rs9010,%rs6;
}
	// end inline asm
	// begin inline asm
	{add.f16 %rs9016,%rs9013,%rs6;
}
	// end inline asm
	// begin inline asm
	{add.f16 %rs9019,%rs9016,%rs6;
}
	// end inline asm
	// begin inline asm
	{add.f16 %rs9022,%rs9019,%rs6;
}
	// end inline asm
	// begin inline asm
	{add.f16 %rs9025,%rs9022,%rs6;
}
	// end inline asm
	// begin inline asm
	{add.f16 %rs9028,%rs9025,%rs6;
}
	// end inline asm
	// begin inline asm
	{add.f16 %rs9031,%rs9028,%rs6;
}
	// end inline asm
	// begin inline asm
	{add.f16 %rs9034,%rs9031,%rs6;
}
	// end inline asm
	// begin inline asm
	{add.f16 %rs9037,%rs9034,%rs6;
}
	// end inline asm
	// begin inline asm
	{add.f16 %rs9040,%rs9037,%rs6;
}
	// end inline asm
	// begin inline asm
	{add.f16 %rs9043,%rs9040,%rs6;
}
	// end inline asm
	// begin inline asm
	{add.f16 %rs9046,%rs9043,%rs6;
}
	// end inline asm
	// begin inline asm
	{add.f16 %rs9049,%rs9046,%rs6;
}
	// end inline asm
	// begin inline asm
	{add.f16 %rs9052,%rs9049,%rs6;
}
	// end inline asm
	// begin inline asm
	{add.f16 %rs9055,%rs9052,%rs6;
}
	// end inline asm
	// begin inline asm
	{add.f16 %rs9058,%rs9055,%rs6;
}
	// end inline asm
	// begin inline asm
	{add.f16 %rs9061,%rs9058,%rs6;
}
	// end inline asm
	// begin inline asm
	{add.f16 %rs9064,%rs9061,%rs6;
}
	// end inline asm
	// begin inline asm
	{add.f16 %rs9067,%rs9064,%rs6;
}
	// end inline asm
	// begin inline asm
	{add.f16 %rs9070,%rs9067,%rs6;
}
	// end inline asm
	// begin inline asm
	{add.f16 %rs9073,%rs9070,%rs6;
}
	// end inline asm
	// begin inline asm
	{add.f16 %rs9076,%rs9073,%rs6;
}
	// end inline asm
	// begin inline asm
	{add.f16 %rs9079,%rs9076,%rs6;
}
	// end inline asm
	// begin inline asm
	{add.f16 %rs9082,%rs9079,%rs6;
}
	// end inline asm
	// begin inline asm
	{add.f16 %rs9085,%rs9082,%rs6;
}
	// end inline asm
	// begin inline asm
	{add.f16 %rs9088,%rs9085,%rs6;
}
	// end inline asm
	// begin inline asm
	{add.f16 %rs9091,%rs9088,%rs6;
}
	// end inline asm
	// begin inline asm
	{add.f16 %rs9094,%rs9091,%rs6;
}
	// end inline asm
	// begin inline asm
	{add.f16 %rs9097,%rs9094,%rs6;
}
	// end inline asm
	// begin inline asm
	{add.f16 %rs9100,%rs9097,%rs6;
}
	// end inline asm
	// begin inline asm
	{add.f16 %rs9103,%rs9100,%rs6;
}
	// end inline asm
	// begin inline asm
	{add.f16 %rs9106,%rs9103,%rs6;
}
	// end inline asm
	// begin inline asm
	{add.f16 %rs9109,%rs9106,%rs6;
}
	// end inline asm
	// begin inline asm
	{add.f16 %rs9112,%rs9109,%rs6;
}
	// end inline asm
	// begin inline asm
	{add.f16 %rs9115,%rs9112,%rs6;
}
	// end inline asm
	// begin inline asm
	{add.f16 %rs9118,%rs9115,%rs6;
}
	// end inline asm
	// begin inline asm
	{add.f16 %rs9121,%rs9118,%rs6;
}
	// end inline asm
	// begin inline asm
	{add.f16 %rs9124,%rs9121,%rs6;
}
	// end inline asm
	// begin inline asm
	{add.f16 %rs9127,%rs9124,%rs6;
}
	// end inline asm
	// begin inline asm
	{add.f16 %rs9130,%rs9127,%rs6;
}
	// end inline asm
	// begin inline asm
	{add.f16 %rs9133,%rs9130,%rs6;
}
	// end inline asm
	// begin inline asm
	{add.f16 %rs9136,%rs9133,%rs6;
}
	// end inline asm
	// begin inline asm
	{add.f16 %rs9139,%rs9136,%rs6;
}
	// end inline asm
	// begin inline asm
	{add.f16 %rs9142,%rs9139,%rs6;
}
	// end inline asm
	// begin inline asm
	{add.f16 %rs9145,%rs9142,%rs6;
}
	// end inline asm
	// begin inline asm
	{add.f16 %rs9148,%rs9145,%rs6;
}
	// end inline asm
	// begin inline asm
	{add.f16 %rs9151,%rs9148,%rs6;
}
	// end inline asm
	// begin inline asm
	{add.f16 %rs9154,%rs9151,%rs6;
}
	// end inline asm
	// begin inline asm
	{add.f16 %rs9157,%rs9154,%rs6;
}
	// end inline asm
	// begin inline asm
	{add.f16 %rs9160,%rs9157,%rs6;
}
	// end inline asm
	// begin inline asm
	{add.f16 %rs9163,%rs9160,%rs6;
}
	// end inline asm
	// begin inline asm
	{add.f16 %rs9166,%rs9163,%rs6;
}
	// end inline asm
	// begin inline asm
	{add.f16 %rs9169,%rs9166,%rs6;
}
	// end inline asm
	// begin inline asm
	{add.f16 %rs9172,%rs9169,%rs6;
}
	// end inline asm
	// begin inline asm
	{add.f16 %rs9175,%rs9172,%rs6;
}
	// end inline asm
	// begin inline asm
	{add.f16 %rs9178,%rs9175,%rs6;
}
	// end inline asm
	// begin inline asm
	{add.f16 %rs9181,%rs9178,%rs6;
}
	// end inline asm
	// begin inline asm
	{add.f16 %rs9184,%rs9181,%rs6;
}
	// end inline asm
	// begin inline asm
	{add.f16 %rs9187,%rs9184,%rs6;
}
	// end inline asm
	// begin inline asm
	{add.f16 %rs9190,%rs9187,%rs6;
}
	// end inline asm
	// begin inline asm
	{add.f16 %rs9193,%rs9190,%rs6;
}
	// end inline asm
	// begin inline asm
	{add.f16 %rs9196,%rs9193,%rs6;
}
	// end inline asm
	// begin inline asm
	{add.f16 %rs9199,%rs9196,%rs6;
}
	// end inline asm
	// begin inline asm
	{add.f16 %rs9202,%rs9199,%rs6;
}
	// end inline asm
	// begin inline asm
	{add.f16 %rs9205,%rs9202,%rs6;
}
	// end inline asm
	// begin inline asm
	{add.f16 %rs9208,%rs9205,%rs6;
}
	// end inline asm
	// begin inline asm
	{add.f16 %rs9211,%rs9208,%rs6;
}
	// end inline asm
	// begin inline asm
	{add.f16 %rs9214,%rs9211,%rs6;
}
	// end inline asm
	// begin inline asm
	{add.f16 %rs9217,%rs9214,%rs6;
}
	// end inline asm
	// begin inline asm
	{add.f16 %rs9220,%rs9217,%rs6;
}
	// end inline asm
	// begin inline asm
	{add.f16 %rs9223,%rs9220,%rs6;
}
	// end inline asm
	// begin inline asm
	{add.f16 %rs9226,%rs9223,%rs6;
}
	// end inline asm
	// begin inline asm
	{add.f16 %rs9229,%rs9226,%rs6;
}
	// end inline asm
	// begin inline asm
	{add.f16 %rs9232,%rs9229,%rs6;
}
	// end inline asm
	// begin inline asm
	{add.f16 %rs9235,%rs9232,%rs6;
}
	// end inline asm
	// begin inline asm
	{add.f16 %rs9238,%rs9235,%rs6;
}
	// end inline asm
	// begin inline asm
	{add.f16 %rs9241,%rs9238,%rs6;
}
	// end inline asm
	// begin inline asm
	{add.f16 %rs9244,%rs9241,%rs6;
}
	// end inline asm
	// begin inline asm
	{add.f16 %rs9247,%rs9244,%rs6;
}
	// end inline asm
	// begin inline asm
	{add.f16 %rs9250,%rs9247,%rs6;
}
	// end inline asm
	// begin inline asm
	{add.f16 %rs9253,%rs9250,%rs6;
}
	// end inline asm
	// begin inline asm
	{add.f16 %rs9256,%rs9253,%rs6;
}
	// end inline asm
	// begin inline asm
	{add.f16 %rs9259,%rs9256,%rs6;
}
	// end inline asm
	// begin inline asm
	{add.f16 %rs9262,%rs9259,%rs6;
}
	// end inline asm
	// begin inline asm
	{add.f16 %rs9265,%rs9262,%rs6;
}
	// end inline asm
	// begin inline asm
	{add.f16 %rs9268,%rs9265,%rs6;
}
	// end inline asm
	// begin inline asm
	{add.f16 %rs9271,%rs9268,%rs6;
}
	// end inline asm
	// begin inline asm
	{add.f16 %rs9274,%rs9271,%rs6;
}
	// end inline asm
	// begin inline asm
	{add.f16 %rs9277,%rs9274,%rs6;
}
	// end inline asm
	// begin inline asm
	{add.f16 %rs9280,%rs9277,%rs6;
}
	// end inline asm
	// begin inline asm
	{add.f16 %rs9283,%rs9280,%rs6;
}
	// end inline asm
	// begin inline asm
	{add.f16 %rs9286,%rs9283,%rs6;
}
	// end inline asm
	// begin inline asm
	{add.f16 %rs9289,%rs9286,%rs6;
}
	// end inline asm
	// begin inline asm
	{add.f16 %rs9292,%rs9289,%rs6;
}
	// end inline asm
	// begin inline asm
	{add.f16 %rs9295,%rs9292,%rs6;
}
	// end inline asm
	// begin inline asm
	{add.f16 %rs9298,%rs9295,%rs6;
}
	// end inline asm
	// begin inline asm
	{add.f16 %rs9301,%rs9298,%rs6;
}
	// end inline asm
	// begin inline asm
	{add.f16 %rs9304,%rs9301,%rs6;
}
	// end inline asm
	// begin inline asm
	{add.f16 %rs9307,%rs9304,%rs6;
}
	// end inline asm
	// begin inline asm
	{add.f16 %rs9310,%rs9307,%rs6;
}
	// end inline asm
	// begin inline asm
	{add.f16 %rs9313,%rs9310,%rs6;
}
	// end inline asm
	// begin inline asm
	{add.f16 %rs9316,%rs9313,%rs6;
}
	// end inline asm
	// begin inline asm
	{add.f16 %rs9319,%rs9316,%rs6;
}
	// end inline asm
	// begin inline asm
	{add.f16 %rs9322,%rs9319,%rs6;
}
	// end inline asm
	// begin inline asm
	{add.f16 %rs9325,%rs9322,%rs6;
}
	// end inline asm
	// begin inline asm
	{add.f16 %rs9328,%rs9325,%rs6;
}
	// end inline asm
	// begin inline asm
	{add.f16 %rs9331,%rs9328,%rs6;
}
	// end inline asm
	// begin inline asm
	{add.f16 %rs9334,%rs9331,%rs6;
}
	// end inline asm
	// begin inline asm
	{add.f16 %rs9337,%rs9334,%rs6;
}
	// end inline asm
	// begin inline asm
	{add.f16 %rs9340,%rs9337,%rs6;
}
	// end inline asm
	// begin inline asm
	{add.f16 %rs9343,%rs9340,%rs6;
}
	// end inline asm
	// begin inline asm
	{add.f16 %rs9346,%rs9343,%rs6;
}
	// end inline asm
	// begin inline asm
	{add.f16 %rs9349,%rs9346,%rs6;
}
	// end inline asm
	// begin inline asm
	{add.f16 %rs9352,%rs9349,%rs6;
}
	// end inline asm
	// begin inline asm
	{add.f16 %rs9355,%rs9352,%rs6;
}
	// end inline asm
	// begin inline asm
	{add.f16 %rs9358,%rs9355,%rs6;
}
	// end inline asm
	// begin inline asm
	{add.f16 %rs9361,%rs9358,%rs6;
}
	// end inline asm
	// begin inline asm
	{add.f16 %rs9364,%rs9361,%rs6;
}
	// end inline asm
	// begin inline asm
	{add.f16 %rs9367,%rs9364,%rs6;
}
	// end inline asm
	// begin inline asm
	{add.f16 %rs9370,%rs9367,%rs6;
}
	// end inline asm
	// begin inline asm
	{add.f16 %rs9373,%rs9370,%rs6;
}
	// end inline asm
	// begin inline asm
	{add.f16 %rs9376,%rs9373,%rs6;
}
	// end inline asm
	// begin inline asm
	{add.f16 %rs9379,%rs9376,%rs6;
}
	// end inline asm
	// begin inline asm
	{add.f16 %rs9382,%rs9379,%rs6;
}
	// end inline asm
	// begin inline asm
	{add.f16 %rs9385,%rs9382,%rs6;
}
	// end inline asm
	// begin inline asm
	{add.f16 %rs9388,%rs9385,%rs6;
}
	// end inline asm
	// begin inline asm
	{add.f16 %rs9391,%rs9388,%rs6;
}
	// end inline asm
	// begin inline asm
	{add.f16 %rs9394,%rs9391,%rs6;
}
	// end inline asm
	// begin inline asm
	{add.f16 %rs9397,%rs9394,%rs6;
}
	// end inline asm
	// begin inline asm
	{add.f16 %rs9400,%rs9397,%rs6;
}
	// end inline asm
	// begin inline asm
	{add.f16 %rs9403,%rs9400,%rs6;
}
	// end inline asm
	// begin inline asm
	{add.f16 %rs9406,%rs9403,%rs6;
}
	// end inline asm
	// begin inline asm
	{add.f16 %rs9409,%rs9406,%rs6;
}
	// end inline asm
	// begin inline asm
	{add.f16 %rs9412,%rs9409,%rs6;
}
	// end inline asm
	// begin inline asm
	{add.f16 %rs9415,%rs9412,%rs6;
}
	// end inline asm
	// begin inline asm
	{add.f16 %rs9418,%rs9415,%rs6;
}
	// end inline asm
	// begin inline asm
	{add.f16 %rs9421,%rs9418,%rs6;
}
	// end inline asm
	// begin inline asm
	{add.f16 %rs9424,%rs9421,%rs6;
}
	// end inline asm
	// begin inline asm
	{add.f16 %rs9427,%rs9424,%rs6;
}
	// end inline asm
	// begin inline asm
	{add.f16 %rs9430,%rs9427,%rs6;
}
	// end inline asm
	// begin inline asm
	{add.f16 %rs9433,%rs9430,%rs6;
}
	// end inline asm
	// begin inline asm
	{add.f16 %rs9436,%rs9433,%rs6;
}
	// end inline asm
	// begin inline asm
	{add.f16 %rs9439,%rs9436,%rs6;
}
	// end inline asm
	// begin inline asm
	{add.f16 %rs9442,%rs9439,%rs6;
}
	// end inline asm
	// begin inline asm
	{add.f16 %rs9445,%rs9442,%rs6;
}
	// end inline asm
	// begin inline asm
	{add.f16 %rs9448,%rs9445,%rs6;
}
	// end inline asm
	// begin inline asm
	{add.f16 %rs9451,%rs9448,%rs6;
}
	// end inline asm
	// begin inline asm
	{add.f16 %rs9454,%rs9451,%rs6;
}
	// end inline asm
	// begin inline asm
	{add.f16 %rs9457,%rs9454,%rs6;
}
	// end inline asm
	// begin inline asm
	{add.f16 %rs9460,%rs9457,%rs6;
}
	// end inline asm
	// begin inline asm
	{add.f16 %rs9463,%rs9460,%rs6;
}
	// end inline asm
	// begin inline asm
	{add.f16 %rs9466,%rs9463,%rs6;
}
	// end inline asm
	// begin inline asm
	{add.f16 %rs9469,%rs9466,%rs6;
}
	// end inline asm
	// begin inline asm
	{add.f16 %rs9472,%rs9469,%rs6;
}
	// end inline asm
	// begin inline asm
	{add.f16 %rs9475,%rs9472,%rs6;
}
	// end inline asm
	// begin inline asm
	{add.f16 %rs9478,%rs9475,%rs6;
}
	// end inline asm
	// begin inline asm
	{add.f16 %rs9481,%rs9478,%rs6;
}
	// end inline asm
	// begin inline asm
	{add.f16 %rs9484,%rs9481,%rs6;
}
	// end inline asm
	// begin inline asm
	{add.f16 %rs9487,%rs9484,%rs6;
}
	// end inline asm
	// begin inline asm
	{add.f16 %rs9490,%rs9487,%rs6;
}
	// end inline asm
	// begin inline asm
	{add.f16 %rs9493,%rs9490,%rs6;
}
	// end inline asm
	// begin inline asm
	{add.f16 %rs9496,%rs9493,%rs6;
}
	// end inline asm
	// begin inline asm
	{add.f16 %rs9499,%rs9496,%rs6;
}
	// end inline asm
	// begin inline asm
	{add.f16 %rs9502,%rs9499,%rs6;
}
	// end inline asm
	// begin inline asm
	{add.f16 %rs9505,%rs9502,%rs6;
}
	// end inline asm
	// begin inline asm
	{add.f16 %rs9508,%rs9505,%rs6;
}
	// end inline asm
	// begin inline asm
	{add.f16 %rs9511,%rs9508,%rs6;
}
	// end inline asm
	// begin inline asm
	{add.f16 %rs9514,%rs9511,%rs6;
}
	// end inline asm
	// begin inline asm
	{add.f16 %rs9517,%rs9514,%rs6;
}
	// end inline asm
	// begin inline asm
	{add.f16 %rs9520,%rs9517,%rs6;
}
	// end inline asm
	// begin inline asm
	{add.f16 %rs9523,%rs9520,%rs6;
}
	// end inline asm
	// begin inline asm
	{add.f16 %rs9526,%rs9523,%rs6;
}
	// end inline asm
	// begin inline asm
	{add.f16 %rs9529,%rs9526,%rs6;
}
	// end inline asm
	// begin inline asm
	{add.f16 %rs9532,%rs9529,%rs6;
}
	// end inline asm
	// begin inline asm
	{add.f16 %rs9535,%rs9532,%rs6;
}
	// end inline asm
	// begin inline asm
	{add.f16 %rs9538,%rs9535,%rs6;
}
	// end inline asm
	// begin inline asm
	{add.f16 %rs9541,%rs9538,%rs6;
}
	// end inline asm
	// begin inline asm
	{add.f16 %rs9544,%rs9541,%rs6;
}
	// end inline asm
	// begin inline asm
	{add.f16 %rs9547,%rs9544,%rs6;
}
	// end inline asm
	// begin inline asm
	{add.f16 %rs9550,%rs9547,%rs6;
}
	// end inline asm
	// begin inline asm
	{add.f16 %rs9553,%rs9550,%rs6;
}
	// end inline asm
	// begin inline asm
	{add.f16 %rs9556,%rs9553,%rs6;
}
	// end inline asm
	// begin inline asm
	{add.f16 %rs9559,%rs9556,%rs6;
}
	// end inline asm
	// begin inline asm
	{add.f16 %rs9562,%rs9559,%rs6;
}
	// end inline asm
	// begin inline asm
	{add.f16 %rs9565,%rs9562,%rs6;
}
	// end inline asm
	// begin inline asm
	{add.f16 %rs9568,%rs9565,%rs6;
}
	// end inline asm
	// begin inline asm
	{add.f16 %rs9571,%rs9568,%rs6;
}
	// end inline asm
	// begin inline asm
	{add.f16 %rs9574,%rs9571,%rs6;
}
	// end inline asm
	// begin inline asm
	{add.f16 %rs9577,%rs9574,%rs6;
}
	// end inline asm
	// begin inline asm
	{add.f16 %rs9580,%rs9577,%rs6;
}
	// end inline asm
	// begin inline asm
	{add.f16 %rs9583,%rs9580,%rs6;
}
	// end inline asm
	// begin inline asm
	{add.f16 %rs9586,%rs9583,%rs6;
}
	// end inline asm
	// begin inline asm
	{add.f16 %rs9589,%rs9586,%rs6;
}
	// end inline asm
	// begin inline asm
	{add.f16 %rs9592,%rs9589,%rs6;
}
	// end inline asm
	// begin inline asm
	{add.f16 %rs9595,%rs9592,%rs6;
}
	// end inline asm
	// begin inline asm
	{add.f16 %rs9598,%rs9595,%rs6;
}
	// end inline asm
	// begin inline asm
	{add.f16 %rs9601,%rs9598,%rs6;
}
	// end inline asm
	// begin inline asm
	{add.f16 %rs9604,%rs9601,%rs6;
}
	// end inline asm
	// begin inline asm
	{add.f16 %rs9607,%rs9604,%rs6;
}
	// end inline asm
	// begin inline asm
	{add.f16 %rs9610,%rs9607,%rs6;
}
	// end inline asm
	// begin inline asm
	{add.f16 %rs9613,%rs9610,%rs6;
}
	// end inline asm
	// begin inline asm
	{add.f16 %rs9616,%rs9613,%rs6;
}
	// end inline asm
	// begin inline asm
	{add.f16 %rs9619,%rs9616,%rs6;
}
	// end inline asm
	// begin inline asm
	{add.f16 %rs9622,%rs9619,%rs6;
}
	// end inline asm
	// begin inline asm
	{add.f16 %rs9625,%rs9622,%rs6;
}
	// end inline asm
	// begin inline asm
	{add.f16 %rs9628,%rs9625,%rs6;
}
	// end inline asm
	// begin inline asm
	{add.f16 %rs9631,%rs9628,%rs6;
}
	// end inline asm
	// begin inline asm
	{add.f16 %rs9634,%rs9631,%rs6;
}
	// end inline asm
	// begin inline asm
	{add.f16 %rs9637,%rs9634,%rs6;
}
	// end inline asm
	// begin inline asm
	{add.f16 %rs9640,%rs9637,%rs6;
}
	// end inline asm
	// begin inline asm
	{add.f16 %rs9643,%rs9640,%rs6;
}
	// end inline asm
	// begin inline asm
	{add.f16 %rs9646,%rs9643,%rs6;
}
	// end inline asm
	// begin inline asm
	{add.f16 %rs9649,%rs9646,%rs6;
}
	// end inline asm
	// begin inline asm
	{add.f16 %rs9652,%rs9649,%rs6;
}
	// end inline asm
	// begin inline asm
	{add.f16 %rs9655,%rs9652,%rs6;
}
	// end inline asm
	// begin inline asm
	{add.f16 %rs9658,%rs9655,%rs6;
}
	// end inline asm
	// begin inline asm
	{add.f16 %rs9661,%rs9658,%rs6;
}
	// end inline asm
	// begin inline asm
	{add.f16 %rs9664,%rs9661,%rs6;
}
	// end inline asm
	// begin inline asm
	{add.f16 %rs9667,%rs9664,%rs6;
}
	// end inline asm
	// begin inline asm
	{add.f16 %rs9670,%rs9667,%rs6;
}
	// end inline asm
	// begin inline asm
	{add.f16 %rs9673,%rs9670,%rs6;
}
	// end inline asm
	// begin inline asm
	{add.f16 %rs9676,%rs9673,%rs6;
}
	// end inline asm
	// begin inline asm
	{add.f16 %rs9679,%rs9676,%rs6;
}
	// end inline asm
	// begin inline asm
	{add.f16 %rs9682,%rs9679,%rs6;
}
	// end inline asm
	// begin inline asm
	{add.f16 %rs9685,%rs9682,%rs6;
}
	// end inline asm
	// begin inline asm
	{add.f16 %rs9688,%rs9685,%rs6;
}
	// end inline asm
	// begin inline asm
	{add.f16 %rs9691,%rs9688,%rs6;
}
	// end inline asm
	// begin inline asm
	{add.f16 %rs9694,%rs9691,%rs6;
}
	// end inline asm
	// begin inline asm
	{add.f16 %rs9697,%rs9694,%rs6;
}
	// end inline asm
	// begin inline asm
	{add.f16 %rs9700,%rs9697,%rs6;
}
	// end inline asm
	// begin inline asm
	{add.f16 %rs9703,%rs9700,%rs6;
}
	// end inline asm
	// begin inline asm
	{add.f16 %rs9706,%rs9703,%rs6;
}
	// end inline asm
	// begin inline asm
	{add.f16 %rs9709,%rs9706,%rs6;
}
	// end inline asm
	// begin inline asm
	{add.f16 %rs9712,%rs9709,%rs6;
}
	// end inline asm
	// begin inline asm
	{add.f16 %rs9715,%rs9712,%rs6;
}
	// end inline asm
	// begin inline asm
	{add.f16 %rs9718,%rs9715,%rs6;
}
	// end inline asm
	// begin inline asm
	{add.f16 %rs9721,%rs9718,%rs6;
}
	// end inline asm
	// begin inline asm
	{add.f16 %rs9724,%rs9721,%rs6;
}
	// end inline asm
	// begin inline asm
	{add.f16 %rs9727,%rs9724,%rs6;
}
	// end inline asm
	// begin inline asm
	{add.f16 %rs9730,%rs9727,%rs6;
}
	// end inline asm
	// begin inline asm
	{add.f16 %rs9733,%rs9730,%rs6;
}
	// end inline asm
	// begin inline asm
	{add.f16 %rs9736,%rs9733,%rs6;
}
	// end inline asm
	// begin inline asm
	{add.f16 %rs9739,%rs9736,%rs6;
}
	// end inline asm
	// begin inline asm
	{add.f16 %rs9742,%rs9739,%rs6;
}
	// end inline asm
	// begin inline asm
	{add.f16 %rs9745,%rs9742,%rs6;
}
	// end inline asm
	// begin inline asm
	{add.f16 %rs9748,%rs9745,%rs6;
}
	// end inline asm
	// begin inline asm
	{add.f16 %rs9751,%rs9748,%rs6;
}
	// end inline asm
	// begin inline asm
	{add.f16 %rs9754,%rs9751,%rs6;
}
	// end inline asm
	// begin inline asm
	{add.f16 %rs9757,%rs9754,%rs6;
}
	// end inline asm
	// begin inline asm
	{add.f16 %rs9760,%rs9757,%rs6;
}
	// end inline asm
	// begin inline asm
	{add.f16 %rs9763,%rs9760,%rs6;
}
	// end inline asm
	// begin inline asm
	{add.f16 %rs9766,%rs9763,%rs6;
}
	// end inline asm
	// begin inline asm
	{add.f16 %rs9769,%rs9766,%rs6;
}
	// end inline asm
	// begin inline asm
	{add.f16 %rs9772,%rs9769,%rs6;
}
	// end inline asm
	// begin inline asm
	{add.f16 %rs9775,%rs9772,%rs6;
}
	// end inline asm
	// begin inline asm
	{add.f16 %rs9778,%rs9775,%rs6;
}
	// end inline asm
	// begin inline asm
	{add.f16 %rs9781,%rs9778,%rs6;
}
	// end inline asm
	// begin inline asm
	{add.f16 %rs9784,%rs9781,%rs6;
}
	// end inline asm
	// begin inline asm
	{add.f16 %rs9787,%rs9784,%rs6;
}
	// end inline asm
	// begin inline asm
	{add.f16 %rs9790,%rs9787,%rs6;
}
	// end inline asm
	// begin inline asm
	{add.f16 %rs9793,%rs9790,%rs6;
}
	// end inline asm
	// begin inline asm
	{add.f16 %rs9796,%rs9793,%rs6;
}
	// end inline asm
	// begin inline asm
	{add.f16 %rs9799,%rs9796,%rs6;
}
	// end inline asm
	// begin inline asm
	{add.f16 %rs9802,%rs9799,%rs6;
}
	// end inline asm
	// begin inline asm
	{add.f16 %rs9805,%rs9802,%rs6;
}
	// end inline asm
	// begin inline asm
	{add.f16 %rs9808,%rs9805,%rs6;
}
	// end inline asm
	// begin inline asm
	{add.f16 %rs9811,%rs9808,%rs6;
}
	// end inline asm
	// begin inline asm
	{add.f16 %rs9814,%rs9811,%rs6;
}
	// end inline asm
	// begin inline asm
	{add.f16 %rs9817,%rs9814,%rs6;
}
	// end inline asm
	// begin inline asm
	{add.f16 %rs9820,%rs9817,%rs6;
}
	// end inline asm
	// begin inline asm
	{add.f16 %rs9823,%rs9820,%rs6;
}
	// end inline asm
	// begin inline asm
	{add.f16 %rs9826,%rs9823,%rs6;
}
	// end inline asm
	// begin inline asm
	{add.f16 %rs9829,%rs9826,%rs6;
}
	// end inline asm
	// begin inline asm
	{add.f16 %rs9832,%rs9829,%rs6;
}
	// end inline asm
	// begin inline asm
	{add.f16 %rs9835,%rs9832,%rs6;
}
	// end inline asm
	// begin inline asm
	{add.f16 %rs9838,%rs9835,%rs6;
}
	// end inline asm
	// begin inline asm
	{add.f16 %rs9841,%rs9838,%rs6;
}
	// end inline asm
	// begin inline asm
	{add.f16 %rs9844,%rs9841,%rs6;
}
	// end inline asm
	// begin inline asm
	{add.f16 %rs9847,%rs9844,%rs6;
}
	// end inline asm
	// begin inline asm
	{add.f16 %rs9850,%rs9847,%rs6;
}
	// end inline asm
	// begin inline asm
	{add.f16 %rs9853,%rs9850,%rs6;
}
	// end inline asm
	// begin inline asm
	{add.f16 %rs9856,%rs9853,%rs6;
}
	// end inline asm
	// begin inline asm
	{add.f16 %rs9859,%rs9856,%rs6;
}
	// end inline asm
	// begin inline asm
	{add.f16 %rs9862,%rs9859,%rs6;
}
	// end inline asm
	// begin inline asm
	{add.f16 %rs9865,%rs9862,%rs6;
}
	// end inline asm
	// begin inline asm
	{add.f16 %rs9868,%rs9865,%rs6;
}
	// end inline asm
	// begin inline asm
	{add.f16 %rs9871,%rs9868,%rs6;
}
	// end inline asm
	// begin inline asm
	{add.f16 %rs9874,%rs9871,%rs6;
}
	// end inline asm
	// begin inline asm
	{add.f16 %rs9877,%rs9874,%rs6;
}
	// end inline asm
	// begin inline asm
	{add.f16 %rs9880,%rs9877,%rs6;
}
	// end inline asm
	// begin inline asm
	{add.f16 %rs9883,%rs9880,%rs6;
}
	// end inline asm
	// begin inline asm
	{add.f16 %rs9886,%rs9883,%rs6;
}
	// end inline asm
	// begin inline asm
	{add.f16 %rs9889,%rs9886,%rs6;
}
	// end inline asm
	// begin inline asm
	{add.f16 %rs9892,%rs9889,%rs6;
}
	// end inline asm
	// begin inline asm
	{add.f16 %rs9895,%rs9892,%rs6;
}
	// end inline asm
	// begin inline asm
	{add.f16 %rs9898,%rs9895,%rs6;
}
	// end inline asm
	// begin inline asm
	{add.f16 %rs9901,%rs9898,%rs6;
}
	// end inline asm
	// begin inline asm
	{add.f16 %rs9904,%rs9901,%rs6;
}
	// end inline asm
	// begin inline asm
	{add.f16 %rs9907,%rs9904,%rs6;
}
	// end inline asm
	// begin inline asm
	{add.f16 %rs9910,%rs9907,%rs6;
}
	// end inline asm
	// begin inline asm
	{add.f16 %rs9913,%rs9910,%rs6;
}
	// end inline asm
	// begin inline asm
	{add.f16 %rs9916,%rs9913,%rs6;
}
	// end inline asm
	// begin inline asm
	{add.f16 %rs9919,%rs9916,%rs6;
}
	// end inline asm
	// begin inline asm
	{add.f16 %rs9922,%rs9919,%rs6;
}
	// end inline asm
	// begin inline asm
	{add.f16 %rs9925,%rs9922,%rs6;
}
	// end inline asm
	// begin inline asm
	{add.f16 %rs9928,%rs9925,%rs6;
}
	// end inline asm
	// begin inline asm
	{add.f16 %rs9931,%rs9928,%rs6;
}
	// end inline asm
	// begin inline asm
	{add.f16 %rs9934,%rs9931,%rs6;
}
	// end inline asm
	// begin inline asm
	{add.f16 %rs9937,%rs9934,%rs6;
}
	// end inline asm
	// begin inline asm
	{add.f16 %rs9940,%rs9937,%rs6;
}
	// end inline asm
	// begin inline asm
	{add.f16 %rs9943,%rs9940,%rs6;
}
	// end inline asm
	// begin inline asm
	{add.f16 %rs9946,%rs9943,%rs6;
}
	// end inline asm
	// begin inline asm
	{add.f16 %rs9949,%rs9946,%rs6;
}
	// end inline asm
	// begin inline asm
	{add.f16 %rs9952,%rs9949,%rs6;
}
	// end inline asm
	// begin inline asm
	{add.f16 %rs9955,%rs9952,%rs6;
}
	// end inline asm
	// begin inline asm
	{add.f16 %rs9958,%rs9955,%rs6;
}
	// end inline asm
	// begin inline asm
	{add.f16 %rs9961,%rs9958,%rs6;
}
	// end inline asm
	// begin inline asm
	{add.f16 %rs9964,%rs9961,%rs6;
}
	// end inline asm
	// begin inline asm
	{add.f16 %rs9967,%rs9964,%rs6;
}
	// end inline asm
	// begin inline asm
	{add.f16 %rs9970,%rs9967,%rs6;
}
	// end inline asm
	// begin inline asm
	{add.f16 %rs9973,%rs9970,%rs6;
}
	// end inline asm
	// begin inline asm
	{add.f16 %rs9976,%rs9973,%rs6;
}
	// end inline asm
	// begin inline asm
	{add.f16 %rs9979,%rs9976,%rs6;
}
	// end inline asm
	// begin inline asm
	{add.f16 %rs9982,%rs9979,%rs6;
}
	// end inline asm
	// begin inline asm
	{add.f16 %rs9985,%rs9982,%rs6;
}
	// end inline asm
	// begin inline asm
	{add.f16 %rs9988,%rs9985,%rs6;
}
	// end inline asm
	// begin inline asm
	{add.f16 %rs9991,%rs9988,%rs6;
}
	// end inline asm
	// begin inline asm
	{add.f16 %rs9994,%rs9991,%rs6;
}
	// end inline asm
	// begin inline asm
	{add.f16 %rs9997,%rs9994,%rs6;
}
	// end inline asm
	// begin inline asm
	{add.f16 %rs10000,%rs9997,%rs6;
}
	// end inline asm
	// begin inline asm
	{add.f16 %rs10003,%rs10000,%rs6;
}
	// end inline asm
	// begin inline asm
	{add.f16 %rs10006,%rs10003,%rs6;
}
	// end inline asm
	// begin inline asm
	{add.f16 %rs10009,%rs10006,%rs6;
}
	// end inline asm
	// begin inline asm
	{add.f16 %rs10012,%rs10009,%rs6;
}
	// end inline asm
	// begin inline asm
	{add.f16 %rs10015,%rs10012,%rs6;
}
	// end inline asm
	// begin inline asm
	{add.f16 %rs10018,%rs10015,%rs6;
}
	// end inline asm
	// begin inline asm
	{add.f16 %rs10021,%rs10018,%rs6;
}
	// end inline asm
	// begin inline asm
	{add.f16 %rs10024,%rs10021,%rs6;
}
	// end inline asm
	// begin inline asm
	{add.f16 %rs10027,%rs10024,%rs6;
}
	// end inline asm
	// begin inline asm
	{add.f16 %rs10030,%rs10027,%rs6;
}
	// end inline asm
	// begin inline asm
	{add.f16 %rs10033,%rs10030,%rs6;
}
	// end inline asm
	// begin inline asm
	{add.f16 %rs10036,%rs10033,%rs6;
}
	// end inline asm
	// begin inline asm
	{add.f16 %rs10039,%rs10036,%rs6;
}
	// end inline asm
	// begin inline asm
	{add.f16 %rs10042,%rs10039,%rs6;
}
	// end inline asm
	// begin inline asm
	{add.f16 %rs10045,%rs10042,%rs6;
}
	// end inline asm
	// begin inline asm
	{add.f16 %rs10048,%rs10045,%rs6;
}
	// end inline asm
	// begin inline asm
	{add.f16 %rs10051,%rs10048,%rs6;
}
	// end inline asm
	// begin inline asm
	{add.f16 %rs10054,%rs10051,%rs6;
}
	// end inline asm
	// begin inline asm
	{add.f16 %rs10057,%rs10054,%rs6;
}
	// end inline asm
	// begin inline asm
	{add.f16 %rs10060,%rs10057,%rs6;
}
	// end inline asm
	// begin inline asm
	{add.f16 %rs10063,%rs10060,%rs6;
}
	// end inline asm
	// begin inline asm
	{add.f16 %rs10066,%rs10063,%rs6;
}
	// end inline asm
	// begin inline asm
	{add.f16 %rs10069,%rs10066,%rs6;
}
	// end inline asm
	// begin inline asm
	{add.f16 %rs10072,%rs10069,%rs6;
}
	// end inline asm
	// begin inline asm
	{add.f16 %rs10075,%rs10072,%rs6;
}
	// end inline asm
	// begin inline asm
	{add.f16 %rs10078,%rs10075,%rs6;
}
	// end inline asm
	// begin inline asm
	{add.f16 %rs10081,%rs10078,%rs6;
}
	// end inline asm
	// begin inline asm
	{add.f16 %rs10084,%rs10081,%rs6;
}
	// end inline asm
	// begin inline asm
	{add.f16 %rs10087,%rs10084,%rs6;
}
	// end inline asm
	// begin inline asm
	{add.f16 %rs10090,%rs10087,%rs6;
}
	// end inline asm
	// begin inline asm
	{add.f16 %rs10093,%rs10090,%rs6;
}
	// end inline asm
	// begin inline asm
	{add.f16 %rs10096,%rs10093,%rs6;
}
	// end inline asm
	// begin inline asm
	{add.f16 %rs10099,%rs10096,%rs6;
}
	// end inline asm
	// begin inline asm
	{add.f16 %rs10102,%rs10099,%rs6;
}
	// end inline asm
	// begin inline asm
	{add.f16 %rs10105,%rs10102,%rs6;
}
	// end inline asm
	// begin inline asm
	{add.f16 %rs10108,%rs10105,%rs6;
}
	// end inline asm
	// begin inline asm
	{add.f16 %rs10111,%rs10108,%rs6;
}
	// end inline asm
	// begin inline asm
	{add.f16 %rs10114,%rs10111,%rs6;
}
	// end inline asm
	// begin inline asm
	{add.f16 %rs10117,%rs10114,%rs6;
}
	// end inline asm
	// begin inline asm
	{add.f16 %rs10120,%rs10117,%rs6;
}
	// end inline asm
	// begin inline asm
	{add.f16 %rs10123,%rs10120,%rs6;
}
	// end inline asm
	// begin inline asm
	{add.f16 %rs10126,%rs10123,%rs6;
}
	// end inline asm
	// begin inline asm
	{add.f16 %rs10129,%rs10126,%rs6;
}
	// end inline asm
	// begin inline asm
	{add.f16 %rs10132,%rs10129,%rs6;
}
	// end inline asm
	// begin inline asm
	{add.f16 %rs10135,%rs10132,%rs6;
}
	// end inline asm
	// begin inline asm
	{add.f16 %rs10138,%rs10135,%rs6;
}
	// end inline asm
	// begin inline asm
	{add.f16 %rs10141,%rs10138,%rs6;
}
	// end inline asm
	// begin inline asm
	{add.f16 %rs10144,%rs10141,%rs6;
}
	// end inline asm
	// begin inline asm
	{add.f16 %rs10147,%rs10144,%rs6;
}
	// end inline asm
	// begin inline asm
	{add.f16 %rs10150,%rs10147,%rs6;
}
	// end inline asm
	// begin inline asm
	{add.f16 %rs10153,%rs10150,%rs6;
}
	// end inline asm
	// begin inline asm
	{add.f16 %rs10156,%rs10153,%rs6;
}
	// end inline asm
	// begin inline asm
	{add.f16 %rs10159,%rs10156,%rs6;
}
	// end inline asm
	// begin inline asm
	{add.f16 %rs10162,%rs10159,%rs6;
}
	// end inline asm
	// begin inline asm
	{add.f16 %rs10165,%rs10162,%rs6;
}
	// end inline asm
	// begin inline asm
	{add.f16 %rs10168,%rs10165,%rs6;
}
	// end inline asm
	// begin inline asm
	{add.f16 %rs10171,%rs10168,%rs6;
}
	// end inline asm
	// begin inline asm
	{add.f16 %rs10174,%rs10171,%rs6;
}
	// end inline asm
	// begin inline asm
	{add.f16 %rs10177,%rs10174,%rs6;
}
	// end inline asm
	// begin inline asm
	{add.f16 %rs10180,%rs10177,%rs6;
}
	// end inline asm
	// begin inline asm
	{add.f16 %rs10183,%rs10180,%rs6;
}
	// end inline asm
	// begin inline asm
	{add.f16 %rs10186,%rs10183,%rs6;
}
	// end inline asm
	// begin inline asm
	{add.f16 %rs10189,%rs10186,%rs6;
}
	// end inline asm
	// begin inline asm
	{add.f16 %rs10192,%rs10189,%rs6;
}
	// end inline asm
	// begin inline asm
	{add.f16 %rs10195,%rs10192,%rs6;
}
	// end inline asm
	// begin inline asm
	{add.f16 %rs10198,%rs10195,%rs6;
}
	// end inline asm
	// begin inline asm
	{add.f16 %rs10201,%rs10198,%rs6;
}
	// end inline asm
	// begin inline asm
	{add.f16 %rs10204,%rs10201,%rs6;
}
	// end inline asm
	// begin inline asm
	{add.f16 %rs10207,%rs10204,%rs6;
}
	// end inline asm
	// begin inline asm
	{add.f16 %rs10210,%rs10207,%rs6;
}
	// end inline asm
	// begin inline asm
	{add.f16 %rs10213,%rs10210,%rs6;
}
	// end inline asm
	// begin inline asm
	{add.f16 %rs10216,%rs10213,%rs6;
}
	// end inline asm
	// begin inline asm
	{add.f16 %rs10219,%rs10216,%rs6;
}
	// end inline asm
	// begin inline asm
	{add.f16 %rs10222,%rs10219,%rs6;
}
	// end inline asm
	// begin inline asm
	{add.f16 %rs10225,%rs10222,%rs6;
}
	// end inline asm
	// begin inline asm
	{add.f16 %rs10228,%rs10225,%rs6;
}
	// end inline asm
	// begin inline asm
	{add.f16 %rs10231,%rs10228,%rs6;
}
	// end inline asm
	// begin inline asm
	{add.f16 %rs10234,%rs10231,%rs6;
}
	// end inline asm
	// begin inline asm
	{add.f16 %rs10237,%rs10234,%rs6;
}
	// end inline asm
	// begin inline asm
	{add.f16 %rs10240,%rs10237,%rs6;
}
	// end inline asm
	// begin inline asm
	{add.f16 %rs10243,%rs10240,%rs6;
}
	// end inline asm
	// begin inline asm
	{add.f16 %rs10246,%rs10243,%rs6;
}
	// end inline asm
	// begin inline asm
	{add.f16 %rs10249,%rs10246,%rs6;
}
	// end inline asm
	// begin inline asm
	{add.f16 %rs10252,%rs10249,%rs6;
}
	// end inline asm
	// begin inline asm
	{add.f16 %rs10255,%rs10252,%rs6;
}
	// end inline asm
	// begin inline asm
	{add.f16 %rs10258,%rs10255,%rs6;
}
	// end inline asm
	// begin inline asm
	{add.f16 %rs10261,%rs10258,%rs6;
}
	// end inline asm
	// begin inline asm
	{add.f16 %rs10264,%rs10261,%rs6;
}
	// end inline asm
	// begin inline asm
	{add.f16 %rs10267,%rs10264,%rs6;
}
	// end inline asm
	// begin inline asm
	{add.f16 %rs10270,%rs10267,%rs6;
}
	// end inline asm
	// begin inline asm
	{add.f16 %rs10273,%rs10270,%rs6;
}
	// end inline asm
	// begin inline asm
	{add.f16 %rs10276,%rs10273,%rs6;
}
	// end inline asm
	// begin inline asm
	{add.f16 %rs10279,%rs10276,%rs6;
}
	// end inline asm
	// begin inline asm
	{add.f16 %rs10282,%rs10279,%rs6;
}
	// end inline asm
	// begin inline asm
	{add.f16 %rs10285,%rs10282,%rs6;
}
	// end inline asm
	// begin inline asm
	{add.f16 %rs10288,%rs10285,%rs6;
}
	// end inline asm
	// begin inline asm
	{add.f16 %rs10291,%rs10288,%rs6;
}
	// end inline asm
	// begin inline asm
	{add.f16 %rs10294,%rs10291,%rs6;
}
	// end inline asm
	// begin inline asm
	{add.f16 %rs10297,%rs10294,%rs6;
}
	// end inline asm
	// begin inline asm
	{add.f16 %rs10300,%rs10297,%rs6;
}
	// end inline asm
	// begin inline asm
	{add.f16 %rs10303,%rs10300,%rs6;
}
	// end inline asm
	// begin inline asm
	{add.f16 %rs10306,%rs10303,%rs6;
}
	// end inline asm
	// begin inline asm
	{add.f16 %rs10309,%rs10306,%rs6;
}
	// end inline asm
	// begin inline asm
	{add.f16 %rs10312,%rs10309,%rs6;
}
	// end inline asm
	// begin inline asm
	{add.f16 %rs10315,%rs10312,%rs6;
}
	// end inline asm
	// begin inline asm
	{add.f16 %rs10318,%rs10315,%rs6;
}
	// end inline asm
	// begin inline asm
	{add.f16 %rs10321,%rs10318,%rs6;
}
	// end inline asm
	// begin inline asm
	{add.f16 %rs10324,%rs10321,%rs6;
}
	// end inline asm
	// begin inline asm
	{add.f16 %rs10327,%rs10324,%rs6;
}
	// end inline asm
	// begin inline asm
	{add.f16 %rs10330,%rs10327,%rs6;
}
	// end inline asm
	// begin inline asm
	{add.f16 %rs10333,%rs10330,%rs6;
}
	// end inline asm
	// begin inline asm
	{add.f16 %rs10336,%rs10333,%rs6;
}
	// end inline asm
	// begin inline asm
	{add.f16 %rs10339,%rs10336,%rs6;
}
	// end inline asm
	// begin inline asm
	{add.f16 %rs10342,%rs10339,%rs6;
}
	// end inline asm
	// begin inline asm
	{add.f16 %rs10345,%rs10342,%rs6;
}
	// end inline asm
	// begin inline asm
	{add.f16 %rs10348,%rs10345,%rs6;
}
	// end inline asm
	// begin inline asm
	{add.f16 %rs10351,%rs10348,%rs6;
}
	// end inline asm
	// begin inline asm
	{add.f16 %rs10354,%rs10351,%rs6;
}
	// end inline asm
	// begin inline asm
	{add.f16 %rs10357,%rs10354,%rs6;
}
	// end inline asm
	// begin inline asm
	{add.f16 %rs10360,%rs10357,%rs6;
}
	// end inline asm
	// begin inline asm
	{add.f16 %rs10363,%rs10360,%rs6;
}
	// end inline asm
	// begin inline asm
	{add.f16 %rs10366,%rs10363,%rs6;
}
	// end inline asm
	// begin inline asm
	{add.f16 %rs10369,%rs10366,%rs6;
}
	// end inline asm
	// begin inline asm
	{add.f16 %rs10372,%rs10369,%rs6;
}
	// end inline asm
	// begin inline asm
	{add.f16 %rs10375,%rs10372,%rs6;
}
	// end inline asm
	// begin inline asm
	{add.f16 %rs10378,%rs10375,%rs6;
}
	// end inline asm
	// begin inline asm
	{add.f16 %rs10381,%rs10378,%rs6;
}
	// end inline asm
	// begin inline asm
	{add.f16 %rs10384,%rs10381,%rs6;
}
	// end inline asm
	// begin inline asm
	{add.f16 %rs10387,%rs10384,%rs6;
}
	// end inline asm
	// begin inline asm
	{add.f16 %rs10390,%rs10387,%rs6;
}
	// end inline asm
	// begin inline asm
	{add.f16 %rs10393,%rs10390,%rs6;
}
	// end inline asm
	// begin inline asm
	{add.f16 %rs10396,%rs10393,%rs6;
}
	// end inline asm
	// begin inline asm
	{add.f16 %rs10399,%rs10396,%rs6;
}
	// end inline asm
	// begin inline asm
	{add.f16 %rs10402,%rs10399,%rs6;
}
	// end inline asm
	// begin inline asm
	{add.f16 %rs10405,%rs10402,%rs6;
}
	// end inline asm
	// begin inline asm
	{add.f16 %rs10408,%rs10405,%rs6;
}
	// end inline asm
	// begin inline asm
	{add.f16 %rs10411,%rs10408,%rs6;
}
	// end inline asm
	// begin inline asm
	{add.f16 %rs10414,%rs10411,%rs6;
}
	// end inline asm
	// begin inline asm
	{add.f16 %rs10417,%rs10414,%rs6;
}
	// end inline asm
	// begin inline asm
	{add.f16 %rs10420,%rs10417,%rs6;
}
	// end inline asm
	// begin inline asm
	{add.f16 %rs10423,%rs10420,%rs6;
}
	// end inline asm
	// begin inline asm
	{add.f16 %rs10426,%rs10423,%rs6;
}
	// end inline asm
	// begin inline asm
	{add.f16 %rs10429,%rs10426,%rs6;
}
	// end inline asm
	// begin inline asm
	{add.f16 %rs10432,%rs10429,%rs6;
}
	// end inline asm
	// begin inline asm
	{add.f16 %rs10435,%rs10432,%rs6;
}
	// end inline asm
	// begin inline asm
	{add.f16 %rs10438,%rs10435,%rs6;
}
	// end inline asm
	// begin inline asm
	{add.f16 %rs10441,%rs10438,%rs6;
}
	// end inline asm
	// begin inline asm
	{add.f16 %rs10444,%rs10441,%rs6;
}
	// end inline asm
	// begin inline asm
	{add.f16 %rs10447,%rs10444,%rs6;
}
	// end inline asm
	// begin inline asm
	{add.f16 %rs10450,%rs10447,%rs6;
}
	// end inline asm
	// begin inline asm
	{add.f16 %rs10453,%rs10450,%rs6;
}
	// end inline asm
	// begin inline asm
	{add.f16 %rs10456,%rs10453,%rs6;
}
	// end inline asm
	// begin inline asm
	{add.f16 %rs10459,%rs10456,%rs6;
}
	// end inline asm
	// begin inline asm
	{add.f16 %rs10462,%rs10459,%rs6;
}
	// end inline asm
	// begin inline asm
	{add.f16 %rs10465,%rs10462,%rs6;
}
	// end inline asm
	// begin inline asm
	{add.f16 %rs10468,%rs10465,%rs6;
}
	// end inline asm
	// begin inline asm
	{add.f16 %rs10471,%rs10468,%rs6;
}
	// end inline asm
	// begin inline asm
	{add.f16 %rs10474,%rs10471,%rs6;
}
	// end inline asm
	// begin inline asm
	{add.f16 %rs10477,%rs10474,%rs6;
}
	// end inline asm
	// begin inline asm
	{add.f16 %rs10480,%rs10477,%rs6;
}
	// end inline asm
	// begin inline asm
	{add.f16 %rs10483,%rs10480,%rs6;
}
	// end inline asm
	// begin inline asm
	{add.f16 %rs10486,%rs10483,%rs6;
}
	// end inline asm
	// begin inline asm
	{add.f16 %rs10489,%rs10486,%rs6;
}
	// end inline asm
	// begin inline asm
	{add.f16 %rs10492,%rs10489,%rs6;
}
	// end inline asm
	// begin inline asm
	{add.f16 %rs10495,%rs10492,%rs6;
}
	// end inline asm
	// begin inline asm
	{add.f16 %rs10498,%rs10495,%rs6;
}
	// end inline asm
	// begin inline asm
	{add.f16 %rs10501,%rs10498,%rs6;
}
	// end inline asm
	// begin inline asm
	{add.f16 %rs10504,%rs10501,%rs6;
}
	// end inline asm
	// begin inline asm
	{add.f16 %rs10507,%rs10504,%rs6;
}
	// end inline asm
	// begin inline asm
	{add.f16 %rs10510,%rs10507,%rs6;
}
	// end inline asm
	// begin inline asm
	{add.f16 %rs10513,%rs10510,%rs6;
}
	// end inline asm
	// begin inline asm
	{add.f16 %rs10516,%rs10513,%rs6;
}
	// end inline asm
	// begin inline asm
	{add.f16 %rs10519,%rs10516,%rs6;
}
	// end inline asm
	// begin inline asm
	{add.f16 %rs10522,%rs10519,%rs6;
}
	// end inline asm
	// begin inline asm
	{add.f16 %rs10525,%rs10522,%rs6;
}
	// end inline asm
	// begin inline asm
	{add.f16 %rs10528,%rs10525,%rs6;
}
	// end inline asm
	// begin inline asm
	{add.f16 %rs10531,%rs10528,%rs6;
}
	// end inline asm
	// begin inline asm
	{add.f16 %rs10534,%rs10531,%rs6;
}
	// end inline asm
	// begin inline asm
	{add.f16 %rs10537,%rs10534,%rs6;
}
	// end inline asm
	// begin inline asm
	{add.f16 %rs10540,%rs10537,%rs6;
}
	// end inline asm
	// begin inline asm
	{add.f16 %rs10543,%rs10540,%rs6;
}
	// end inline asm
	// begin inline asm
	{add.f16 %rs10546,%rs10543,%rs6;
}
	// end inline asm
	// begin inline asm
	{add.f16 %rs10549,%rs10546,%rs6;
}
	// end inline asm
	// begin inline asm
	{add.f16 %rs10552,%rs10549,%rs6;
}
	// end inline asm
	// begin inline asm
	{add.f16 %rs10555,%rs10552,%rs6;
}
	// end inline asm
	// begin inline asm
	{add.f16 %rs10558,%rs10555,%rs6;
}
	// end inline asm
	// begin inline asm
	{add.f16 %rs10561,%rs10558,%rs6;
}
	// end inline asm
	// begin inline asm
	{add.f16 %rs10564,%rs10561,%rs6;
}
	// end inline asm
	// begin inline asm
	{add.f16 %rs10567,%rs10564,%rs6;
}
	// end inline asm
	// begin inline asm
	{add.f16 %rs10570,%rs10567,%rs6;
}
	// end inline asm
	// begin inline asm
	{add.f16 %rs10573,%rs10570,%rs6;
}
	// end inline asm
	// begin inline asm
	{add.f16 %rs10576,%rs10573,%rs6;
}
	// end inline asm
	// begin inline asm
	{add.f16 %rs10579,%rs10576,%rs6;
}
	// end inline asm
	// begin inline asm
	{add.f16 %rs10582,%rs10579,%rs6;
}
	// end inline asm
	// begin inline asm
	{add.f16 %rs10585,%rs10582,%rs6;
}
	// end inline asm
	// begin inline asm
	{add.f16 %rs10588,%rs10585,%rs6;
}
	// end inline asm
	// begin inline asm
	{add.f16 %rs10591,%rs10588,%rs6;
}
	// end inline asm
	// begin inline asm
	{add.f16 %rs10594,%rs10591,%rs6;
}
	// end inline asm
	// begin inline asm
	{add.f16 %rs10597,%rs10594,%rs6;
}
	// end inline asm
	// begin inline asm
	{add.f16 %rs10600,%rs10597,%rs6;
}
	// end inline asm
	// begin inline asm
	{add.f16 %rs10603,%rs10600,%rs6;
}
	// end inline asm
	// begin inline asm
	{add.f16 %rs10606,%rs10603,%rs6;
}
	// end inline asm
	// begin inline asm
	{add.f16 %rs10609,%rs10606,%rs6;
}
	// end inline asm
	// begin inline asm
	{add.f16 %rs10612,%rs10609,%rs6;
}
	// end inline asm
	// begin inline asm
	{add.f16 %rs10615,%rs10612,%rs6;
}
	// end inline asm
	// begin inline asm
	{add.f16 %rs10618,%rs10615,%rs6;
}
	// end inline asm
	// begin inline asm
	{add.f16 %rs10621,%rs10618,%rs6;
}
	// end inline asm
	// begin inline asm
	{add.f16 %rs10624,%rs10621,%rs6;
}
	// end inline asm
	// begin inline asm
	{add.f16 %rs10627,%rs10624,%rs6;
}
	// end inline asm
	// begin inline asm
	{add.f16 %rs10630,%rs10627,%rs6;
}
	// end inline asm
	// begin inline asm
	{add.f16 %rs10633,%rs10630,%rs6;
}
	// end inline asm
	// begin inline asm
	{add.f16 %rs10636,%rs10633,%rs6;
}
	// end inline asm
	// begin inline asm
	{add.f16 %rs10639,%rs10636,%rs6;
}
	// end inline asm
	// begin inline asm
	{add.f16 %rs10642,%rs10639,%rs6;
}
	// end inline asm
	// begin inline asm
	{add.f16 %rs10645,%rs10642,%rs6;
}
	// end inline asm
	// begin inline asm
	{add.f16 %rs10648,%rs10645,%rs6;
}
	// end inline asm
	// begin inline asm
	{add.f16 %rs10651,%rs10648,%rs6;
}
	// end inline asm
	// begin inline asm
	{add.f16 %rs10654,%rs10651,%rs6;
}
	// end inline asm
	// begin inline asm
	{add.f16 %rs10657,%rs10654,%rs6;
}
	// end inline asm
	// begin inline asm
	{add.f16 %rs10660,%rs10657,%rs6;
}
	// end inline asm
	// begin inline asm
	{add.f16 %rs10663,%rs10660,%rs6;
}
	// end inline asm
	// begin inline asm
	{add.f16 %rs10666,%rs10663,%rs6;
}
	// end inline asm
	// begin inline asm
	{add.f16 %rs10669,%rs10666,%rs6;
}
	// end inline asm
	// begin inline asm
	{add.f16 %rs10672,%rs10669,%rs6;
}
	// end inline asm
	// begin inline asm
	{add.f16 %rs10675,%rs10672,%rs6;
}
	// end inline asm
	// begin inline asm
	{add.f16 %rs10678,%rs10675,%rs6;
}
	// end inline asm
	// begin inline asm
	{add.f16 %rs10681,%rs10678,%rs6;
}
	// end inline asm
	// begin inline asm
	{add.f16 %rs10684,%rs10681,%rs6;
}
	// end inline asm
	// begin inline asm
	{add.f16 %rs10687,%rs10684,%rs6;
}
	// end inline asm
	// begin inline asm
	{add.f16 %rs10690,%rs10687,%rs6;
}
	// end inline asm
	// begin inline asm
	{add.f16 %rs10693,%rs10690,%rs6;
}
	// end inline asm
	// begin inline asm
	{add.f16 %rs10696,%rs10693,%rs6;
}
	// end inline asm
	// begin inline asm
	{add.f16 %rs10699,%rs10696,%rs6;
}
	// end inline asm
	// begin inline asm
	{add.f16 %rs10702,%rs10699,%rs6;
}
	// end inline asm
	// begin inline asm
	{add.f16 %rs10705,%rs10702,%rs6;
}
	// end inline asm
	// begin inline asm
	{add.f16 %rs10708,%rs10705,%rs6;
}
	// end inline asm
	// begin inline asm
	{add.f16 %rs10711,%rs10708,%rs6;
}
	// end inline asm
	// begin inline asm
	{add.f16 %rs10714,%rs10711,%rs6;
}
	// end inline asm
	// begin inline asm
	{add.f16 %rs10717,%rs10714,%rs6;
}
	// end inline asm
	// begin inline asm
	{add.f16 %rs10720,%rs10717,%rs6;
}
	// end inline asm
	// begin inline asm
	{add.f16 %rs10723,%rs10720,%rs6;
}
	// end inline asm
	// begin inline asm
	{add.f16 %rs10726,%rs10723,%rs6;
}
	// end inline asm
	// begin inline asm
	{add.f16 %rs10729,%rs10726,%rs6;
}
	// end inline asm
	// begin inline asm
	{add.f16 %rs10732,%rs10729,%rs6;
}
	// end inline asm
	// begin inline asm
	{add.f16 %rs10735,%rs10732,%rs6;
}
	// end inline asm
	// begin inline asm
	{add.f16 %rs10738,%rs10735,%rs6;
}
	// end inline asm
	// begin inline asm
	{add.f16 %rs10741,%rs10738,%rs6;
}
	// end inline asm
	// begin inline asm
	{add.f16 %rs10744,%rs10741,%rs6;
}
	// end inline asm
	// begin inline asm
	{add.f16 %rs10747,%rs10744,%rs6;
}
	// end inline asm
	// begin inline asm
	{add.f16 %rs10750,%rs10747,%rs6;
}
	// end inline asm
	// begin inline asm
	{add.f16 %rs10753,%rs10750,%rs6;
}
	// end inline asm
	// begin inline asm
	{add.f16 %rs10756,%rs10753,%rs6;
}
	// end inline asm
	// begin inline asm
	{add.f16 %rs10759,%rs10756,%rs6;
}
	// end inline asm
	// begin inline asm
	{add.f16 %rs10762,%rs10759,%rs6;
}
	// end inline asm
	// begin inline asm
	{add.f16 %rs10765,%rs10762,%rs6;
}
	// end inline asm
	// begin inline asm
	{add.f16 %rs10768,%rs10765,%rs6;
}
	// end inline asm
	// begin inline asm
	{add.f16 %rs10771,%rs10768,%rs6;
}
	// end inline asm
	// begin inline asm
	{add.f16 %rs10774,%rs10771,%rs6;
}
	// end inline asm
	// begin inline asm
	{add.f16 %rs10777,%rs10774,%rs6;
}
	// end inline asm
	// begin inline asm
	{add.f16 %rs10780,%rs10777,%rs6;
}
	// end inline asm
	// begin inline asm
	{add.f16 %rs10783,%rs10780,%rs6;
}
	// end inline asm
	// begin inline asm
	{add.f16 %rs10786,%rs10783,%rs6;
}
	// end inline asm
	// begin inline asm
	{add.f16 %rs10789,%rs10786,%rs6;
}
	// end inline asm
	// begin inline asm
	{add.f16 %rs10792,%rs10789,%rs6;
}
	// end inline asm
	// begin inline asm
	{add.f16 %rs10795,%rs10792,%rs6;
}
	// end inline asm
	// begin inline asm
	{add.f16 %rs10798,%rs10795,%rs6;
}
	// end inline asm
	// begin inline asm
	{add.f16 %rs10801,%rs10798,%rs6;
}
	// end inline asm
	// begin inline asm
	{add.f16 %rs10804,%rs10801,%rs6;
}
	// end inline asm
	// begin inline asm
	{add.f16 %rs10807,%rs10804,%rs6;
}
	// end inline asm
	// begin inline asm
	{add.f16 %rs10810,%rs10807,%rs6;
}
	// end inline asm
	// begin inline asm
	{add.f16 %rs10813,%rs10810,%rs6;
}
	// end inline asm
	// begin inline asm
	{add.f16 %rs10816,%rs10813,%rs6;
}
	// end inline asm
	// begin inline asm
	{add.f16 %rs10819,%rs10816,%rs6;
}
	// end inline asm
	// begin inline asm
	{add.f16 %rs10822,%rs10819,%rs6;
}
	// end inline asm
	// begin inline asm
	{add.f16 %rs10825,%rs10822,%rs6;
}
	// end inline asm
	// begin inline asm
	{add.f16 %rs10828,%rs10825,%rs6;
}
	// end inline asm
	// begin inline asm
	{add.f16 %rs10831,%rs10828,%rs6;
}
	// end inline asm
	// begin inline asm
	{add.f16 %rs10834,%rs10831,%rs6;
}
	// end inline asm
	// begin inline asm
	{add.f16 %rs10837,%rs10834,%rs6;
}
	// end inline asm
	// begin inline asm
	{add.f16 %rs10840,%rs10837,%rs6;
}
	// end inline asm
	// begin inline asm
	{add.f16 %rs10843,%rs10840,%rs6;
}
	// end inline asm
	// begin inline asm
	{add.f16 %rs10846,%rs10843,%rs6;
}
	// end inline asm
	// begin inline asm
	{add.f16 %rs10849,%rs10846,%rs6;
}
	// end inline asm
	// begin inline asm
	{add.f16 %rs10852,%rs10849,%rs6;
}
	// end inline asm
	// begin inline asm
	{add.f16 %rs10855,%rs10852,%rs6;
}
	// end inline asm
	// begin inline asm
	{add.f16 %rs10858,%rs10855,%rs6;
}
	// end inline asm
	// begin inline asm
	{add.f16 %rs10861,%rs10858,%rs6;
}
	// end inline asm
	// begin inline asm
	{add.f16 %rs10864,%rs10861,%rs6;
}
	// end inline asm
	// begin inline asm
	{add.f16 %rs10867,%rs10864,%rs6;
}
	// end inline asm
	// begin inline asm
	{add.f16 %rs10870,%rs10867,%rs6;
}
	// end inline asm
	// begin inline asm
	{add.f16 %rs10873,%rs10870,%rs6;
}
	// end inline asm
	// begin inline asm
	{add.f16 %rs10876,%rs10873,%rs6;
}
	// end inline asm
	// begin inline asm
	{add.f16 %rs10879,%rs10876,%rs6;
}
	// end inline asm
	// begin inline asm
	{add.f16 %rs10882,%rs10879,%rs6;
}
	// end inline asm
	// begin inline asm
	{add.f16 %rs10885,%rs10882,%rs6;
}
	// end inline asm
	// begin inline asm
	{add.f16 %rs10888,%rs10885,%rs6;
}
	// end inline asm
	// begin inline asm
	{add.f16 %rs10891,%rs10888,%rs6;
}
	// end inline asm
	// begin inline asm
	{add.f16 %rs10894,%rs10891,%rs6;
}
	// end inline asm
	// begin inline asm
	{add.f16 %rs10897,%rs10894,%rs6;
}
	// end inline asm
	// begin inline asm
	{add.f16 %rs10900,%rs10897,%rs6;
}
	// end inline asm
	// begin inline asm
	{add.f16 %rs10903,%rs10900,%rs6;
}
	// end inline asm
	// begin inline asm
	{add.f16 %rs10906,%rs10903,%rs6;
}
	// end inline asm
	// begin inline asm
	{add.f16 %rs10909,%rs10906,%rs6;
}
	// end inline asm
	// begin inline asm
	{add.f16 %rs10912,%rs10909,%rs6;
}
	// end inline asm
	// begin inline asm
	{add.f16 %rs10915,%rs10912,%rs6;
}
	// end inline asm
	// begin inline asm
	{add.f16 %rs10918,%rs10915,%rs6;
}
	// end inline asm
	// begin inline asm
	{add.f16 %rs10921,%rs10918,%rs6;
}
	// end inline asm
	// begin inline asm
	{add.f16 %rs10924,%rs10921,%rs6;
}
	// end inline asm
	// begin inline asm
	{add.f16 %rs10927,%rs10924,%rs6;
}
	// end inline asm
	// begin inline asm
	{add.f16 %rs10930,%rs10927,%rs6;
}
	// end inline asm
	// begin inline asm
	{add.f16 %rs10933,%rs10930,%rs6;
}
	// end inline asm
	// begin inline asm
	{add.f16 %rs10936,%rs10933,%rs6;
}
	// end inline asm
	// begin inline asm
	{add.f16 %rs10939,%rs10936,%rs6;
}
	// end inline asm
	// begin inline asm
	{add.f16 %rs10942,%rs10939,%rs6;
}
	// end inline asm
	// begin inline asm
	{add.f16 %rs10945,%rs10942,%rs6;
}
	// end inline asm
	// begin inline asm
	{add.f16 %rs10948,%rs10945,%rs6;
}
	// end inline asm
	// begin inline asm
	{add.f16 %rs10951,%rs10948,%rs6;
}
	// end inline asm
	// begin inline asm
	{add.f16 %rs10954,%rs10951,%rs6;
}
	// end inline asm
	// begin inline asm
	{add.f16 %rs10957,%rs10954,%rs6;
}
	// end inline asm
	// begin inline asm
	{add.f16 %rs10960,%rs10957,%rs6;
}
	// end inline asm
	// begin inline asm
	{add.f16 %rs10963,%rs10960,%rs6;
}
	// end inline asm
	// begin inline asm
	{add.f16 %rs10966,%rs10963,%rs6;
}
	// end inline asm
	// begin inline asm
	{add.f16 %rs10969,%rs10966,%rs6;
}
	// end inline asm
	// begin inline asm
	{add.f16 %rs10972,%rs10969,%rs6;
}
	// end inline asm
	// begin inline asm
	{add.f16 %rs10975,%rs10972,%rs6;
}
	// end inline asm
	// begin inline asm
	{add.f16 %rs10978,%rs10975,%rs6;
}
	// end inline asm
	// begin inline asm
	{add.f16 %rs10981,%rs10978,%rs6;
}
	// end inline asm
	// begin inline asm
	{add.f16 %rs10984,%rs10981,%rs6;
}
	// end inline asm
	// begin inline asm
	{add.f16 %rs10987,%rs10984,%rs6;
}
	// end inline asm
	// begin inline asm
	{add.f16 %rs10990,%rs10987,%rs6;
}
	// end inline asm
	// begin inline asm
	{add.f16 %rs10993,%rs10990,%rs6;
}
	// end inline asm
	// begin inline asm
	{add.f16 %rs10996,%rs10993,%rs6;
}
	// end inline asm
	// begin inline asm
	{add.f16 %rs10999,%rs10996,%rs6;
}
	// end inline asm
	// begin inline asm
	{add.f16 %rs11002,%rs10999,%rs6;
}
	// end inline asm
	// begin inline asm
	{add.f16 %rs11005,%rs11002,%rs6;
}
	// end inline asm
	// begin inline asm
	{add.f16 %rs11008,%rs11005,%rs6;
}
	// end inline asm
	// begin inline asm
	{add.f16 %rs11011,%rs11008,%rs6;
}
	// end inline asm
	// begin inline asm
	{add.f16 %rs11014,%rs11011,%rs6;
}
	// end inline asm
	// begin inline asm
	{add.f16 %rs11017,%rs11014,%rs6;
}
	// end inline asm
	// begin inline asm
	{add.f16 %rs11020,%rs11017,%rs6;
}
	// end inline asm
	// begin inline asm
	{add.f16 %rs11023,%rs11020,%rs6;
}
	// end inline asm
	// begin inline asm
	{add.f16 %rs11026,%rs11023,%rs6;
}
	// end inline asm
	// begin inline asm
	{add.f16 %rs11029,%rs11026,%rs6;
}
	// end inline asm
	// begin inline asm
	{add.f16 %rs11032,%rs11029,%rs6;
}
	// end inline asm
	// begin inline asm
	{add.f16 %rs11035,%rs11032,%rs6;
}
	// end inline asm
	// begin inline asm
	{add.f16 %rs11038,%rs11035,%rs6;
}
	// end inline asm
	// begin inline asm
	{add.f16 %rs11041,%rs11038,%rs6;
}
	// end inline asm
	// begin inline asm
	{add.f16 %rs11044,%rs11041,%rs6;
}
	// end inline asm
	// begin inline asm
	{add.f16 %rs11047,%rs11044,%rs6;
}
	// end inline asm
	// begin inline asm
	{add.f16 %rs11050,%rs11047,%rs6;
}
	// end inline asm
	// begin inline asm
	{add.f16 %rs11053,%rs11050,%rs6;
}
	// end inline asm
	// begin inline asm
	{add.f16 %rs11056,%rs11053,%rs6;
}
	// end inline asm
	// begin inline asm
	{add.f16 %rs11059,%rs11056,%rs6;
}
	// end inline asm
	// begin inline asm
	{add.f16 %rs11062,%rs11059,%rs6;
}
	// end inline asm
	// begin inline asm
	{add.f16 %rs11065,%rs11062,%rs6;
}
	// end inline asm
	// begin inline asm
	{add.f16 %rs11068,%rs11065,%rs6;
}
	// end inline asm
	// begin inline asm
	{add.f16 %rs11071,%rs11068,%rs6;
}
	// end inline asm
	// begin inline asm
	{add.f16 %rs11074,%rs11071,%rs6;
}
	// end inline asm
	// begin inline asm
	{add.f16 %rs11077,%rs11074,%rs6;
}
	// end inline asm
	// begin inline asm
	{add.f16 %rs11080,%rs11077,%rs6;
}
	// end inline asm
	// begin inline asm
	{add.f16 %rs11083,%rs11080,%rs6;
}
	// end inline asm
	// begin inline asm
	{add.f16 %rs11086,%rs11083,%rs6;
}
	// end inline asm
	// begin inline asm
	{add.f16 %rs11089,%rs11086,%rs6;
}
	// end inline asm
	// begin inline asm
	{add.f16 %rs11092,%rs11089,%rs6;
}
	// end inline asm
	// begin inline asm
	{add.f16 %rs11095,%rs11092,%rs6;
}
	// end inline asm
	// begin inline asm
	{add.f16 %rs11098,%rs11095,%rs6;
}
	// end inline asm
	// begin inline asm
	{add.f16 %rs11101,%rs11098,%rs6;
}
	// end inline asm
	// begin inline asm
	{add.f16 %rs11104,%rs11101,%rs6;
}
	// end inline asm
	// begin inline asm
	{add.f16 %rs11107,%rs11104,%rs6;
}
	// end inline asm
	// begin inline asm
	{add.f16 %rs11110,%rs11107,%rs6;
}
	// end inline asm
	// begin inline asm
	{add.f16 %rs11113,%rs11110,%rs6;
}
	// end inline asm
	// begin inline asm
	{add.f16 %rs11116,%rs11113,%rs6;
}
	// end inline asm
	// begin inline asm
	{add.f16 %rs11119,%rs11116,%rs6;
}
	// end inline asm
	// begin inline asm
	{add.f16 %rs11122,%rs11119,%rs6;
}
	// end inline asm
	// begin inline asm
	{add.f16 %rs11125,%rs11122,%rs6;
}
	// end inline asm
	// begin inline asm
	{add.f16 %rs11128,%rs11125,%rs6;
}
	// end inline asm
	// begin inline asm
	{add.f16 %rs11131,%rs11128,%rs6;
}
	// end inline asm
	// begin inline asm
	{add.f16 %rs11134,%rs11131,%rs6;
}
	// end inline asm
	// begin inline asm
	{add.f16 %rs11137,%rs11134,%rs6;
}
	// end inline asm
	// begin inline asm
	{add.f16 %rs11140,%rs11137,%rs6;
}
	// end inline asm
	// begin inline asm
	{add.f16 %rs11143,%rs11140,%rs6;
}
	// end inline asm
	// begin inline asm
	{add.f16 %rs11146,%rs11143,%rs6;
}
	// end inline asm
	// begin inline asm
	{add.f16 %rs11149,%rs11146,%rs6;
}
	// end inline asm
	// begin inline asm
	{add.f16 %rs11152,%rs11149,%rs6;
}
	// end inline asm
	// begin inline asm
	{add.f16 %rs11155,%rs11152,%rs6;
}
	// end inline asm
	// begin inline asm
	{add.f16 %rs11158,%rs11155,%rs6;
}
	// end inline asm
	// begin inline asm
	{add.f16 %rs11161,%rs11158,%rs6;
}
	// end inline asm
	// begin inline asm
	{add.f16 %rs11164,%rs11161,%rs6;
}
	// end inline asm
	// begin inline asm
	{add.f16 %rs11167,%rs11164,%rs6;
}
	// end inline asm
	// begin inline asm
	{add.f16 %rs11170,%rs11167,%rs6;
}
	// end inline asm
	// begin inline asm
	{add.f16 %rs11173,%rs11170,%rs6;
}
	// end inline asm
	// begin inline asm
	{add.f16 %rs11176,%rs11173,%rs6;
}
	// end inline asm
	// begin inline asm
	{add.f16 %rs11179,%rs11176,%rs6;
}
	// end inline asm
	// begin inline asm
	{add.f16 %rs11182,%rs11179,%rs6;
}
	// end inline asm
	// begin inline asm
	{add.f16 %rs11185,%rs11182,%rs6;
}
	// end inline asm
	// begin inline asm
	{add.f16 %rs11188,%rs11185,%rs6;
}
	// end inline asm
	// begin inline asm
	{add.f16 %rs11191,%rs11188,%rs6;
}
	// end inline asm
	// begin inline asm
	{add.f16 %rs11194,%rs11191,%rs6;
}
	// end inline asm
	// begin inline asm
	{add.f16 %rs11197,%rs11194,%rs6;
}
	// end inline asm
	// begin inline asm
	{add.f16 %rs11200,%rs11197,%rs6;
}
	// end inline asm
	// begin inline asm
	{add.f16 %rs11203,%rs11200,%rs6;
}
	// end inline asm
	// begin inline asm
	{add.f16 %rs11206,%rs11203,%rs6;
}
	// end inline asm
	// begin inline asm
	{add.f16 %rs11209,%rs11206,%rs6;
}
	// end inline asm
	// begin inline asm
	{add.f16 %rs11212,%rs11209,%rs6;
}
	// end inline asm
	// begin inline asm
	{add.f16 %rs11215,%rs11212,%rs6;
}
	// end inline asm
	// begin inline asm
	{add.f16 %rs11218,%rs11215,%rs6;
}
	// end inline asm
	// begin inline asm
	{add.f16 %rs11221,%rs11218,%rs6;
}
	// end inline asm
	// begin inline asm
	{add.f16 %rs11224,%rs11221,%rs6;
}
	// end inline asm
	// begin inline asm
	{add.f16 %rs11227,%rs11224,%rs6;
}
	// end inline asm
	// begin inline asm
	{add.f16 %rs11230,%rs11227,%rs6;
}
	// end inline asm
	// begin inline asm
	{add.f16 %rs11233,%rs11230,%rs6;
}
	// end inline asm
	// begin inline asm
	{add.f16 %rs11236,%rs11233,%rs6;
}
	// end inline asm
	// begin inline asm
	{add.f16 %rs11239,%rs11236,%rs6;
}
	// end inline asm
	// begin inline asm
	{add.f16 %rs11242,%rs11239,%rs6;
}
	// end inline asm
	// begin inline asm
	{add.f16 %rs11245,%rs11242,%rs6;
}
	// end inline asm
	// begin inline asm
	{add.f16 %rs11248,%rs11245,%rs6;
}
	// end inline asm
	// begin inline asm
	{add.f16 %rs11251,%rs11248,%rs6;
}
	// end inline asm
	// begin inline asm
	{add.f16 %rs11254,%rs11251,%rs6;
}
	// end inline asm
	// begin inline asm
	{add.f16 %rs11257,%rs11254,%rs6;
}
	// end inline asm
	// begin inline asm
	{add.f16 %rs11260,%rs11257,%rs6;
}
	// end inline asm
	// begin inline asm
	{add.f16 %rs11263,%rs11260,%rs6;
}
	// end inline asm
	// begin inline asm
	{add.f16 %rs11266,%rs11263,%rs6;
}
	// end inline asm
	// begin inline asm
	{add.f16 %rs11269,%rs11266,%rs6;
}
	// end inline asm
	// begin inline asm
	{add.f16 %rs11272,%rs11269,%rs6;
}
	// end inline asm
	// begin inline asm
	{add.f16 %rs11275,%rs11272,%rs6;
}
	// end inline asm
	// begin inline asm
	{add.f16 %rs11278,%rs11275,%rs6;
}
	// end inline asm
	// begin inline asm
	{add.f16 %rs11281,%rs11278,%rs6;
}
	// end inline asm
	// begin inline asm
	{add.f16 %rs11284,%rs11281,%rs6;
}
	// end inline asm
	// begin inline asm
	{add.f16 %rs11287,%rs11284,%rs6;
}
	// end inline asm
	// begin inline asm
	{add.f16 %rs11290,%rs11287,%rs6;
}
	// end inline asm
	// begin inline asm
	{add.f16 %rs11293,%rs11290,%rs6;
}
	// end inline asm
	// begin inline asm
	{add.f16 %rs11296,%rs11293,%rs6;
}
	// end inline asm
	// begin inline asm
	{add.f16 %rs11299,%rs11296,%rs6;
}
	// end inline asm
	// begin inline asm
	{add.f16 %rs11302,%rs11299,%rs6;
}
	// end inline asm
	// begin inline asm
	{add.f16 %rs11305,%rs11302,%rs6;
}
	// end inline asm
	// begin inline asm
	{add.f16 %rs11308,%rs11305,%rs6;
}
	// end inline asm
	// begin inline asm
	{add.f16 %rs11311,%rs11308,%rs6;
}
	// end inline asm
	// begin inline asm
	{add.f16 %rs11314,%rs11311,%rs6;
}
	// end inline asm
	// begin inline asm
	{add.f16 %rs11317,%rs11314,%rs6;
}
	// end inline asm
	// begin inline asm
	{add.f16 %rs11320,%rs11317,%rs6;
}
	// end inline asm
	// begin inline asm
	{add.f16 %rs11323,%rs11320,%rs6;
}
	// end inline asm
	// begin inline asm
	{add.f16 %rs11326,%rs11323,%rs6;
}
	// end inline asm
	// begin inline asm
	{add.f16 %rs11329,%rs11326,%rs6;
}
	// end inline asm
	// begin inline asm
	{add.f16 %rs11332,%rs11329,%rs6;
}
	// end inline asm
	// begin inline asm
	{add.f16 %rs11335,%rs11332,%rs6;
}
	// end inline asm
	// begin inline asm
	{add.f16 %rs11338,%rs11335,%rs6;
}
	// end inline asm
	// begin inline asm
	{add.f16 %rs11341,%rs11338,%rs6;
}
	// end inline asm
	// begin inline asm
	{add.f16 %rs11344,%rs11341,%rs6;
}
	// end inline asm
	// begin inline asm
	{add.f16 %rs11347,%rs11344,%rs6;
}
	// end inline asm
	// begin inline asm
	{add.f16 %rs11350,%rs11347,%rs6;
}
	// end inline asm
	// begin inline asm
	{add.f16 %rs11353,%rs11350,%rs6;
}
	// end inline asm
	// begin inline asm
	{add.f16 %rs11356,%rs11353,%rs6;
}
	// end inline asm
	// begin inline asm
	{add.f16 %rs11359,%rs11356,%rs6;
}
	// end inline asm
	// begin inline asm
	{add.f16 %rs11362,%rs11359,%rs6;
}
	// end inline asm
	// begin inline asm
	{add.f16 %rs11365,%rs11362,%rs6;
}
	// end inline asm
	// begin inline asm
	{add.f16 %rs11368,%rs11365,%rs6;
}
	// end inline asm
	// begin inline asm
	{add.f16 %rs11371,%rs11368,%rs6;
}
	// end inline asm
	// begin inline asm
	{add.f16 %rs11374,%rs11371,%rs6;
}
	// end inline asm
	// begin inline asm
	{add.f16 %rs11377,%rs11374,%rs6;
}
	// end inline asm
	// begin inline asm
	{add.f16 %rs11380,%rs11377,%rs6;
}
	// end inline asm
	// begin inline asm
	{add.f16 %rs11383,%rs11380,%rs6;
}
	// end inline asm
	// begin inline asm
	{add.f16 %rs11386,%rs11383,%rs6;
}
	// end inline asm
	// begin inline asm
	{add.f16 %rs11389,%rs11386,%rs6;
}
	// end inline asm
	// begin inline asm
	{add.f16 %rs11392,%rs11389,%rs6;
}
	// end inline asm
	// begin inline asm
	{add.f16 %rs11395,%rs11392,%rs6;
}
	// end inline asm
	// begin inline asm
	{add.f16 %rs11398,%rs11395,%rs6;
}
	// end inline asm
	// begin inline asm
	{add.f16 %rs11401,%rs11398,%rs6;
}
	// end inline asm
	// begin inline asm
	{add.f16 %rs11404,%rs11401,%rs6;
}
	// end inline asm
	// begin inline asm
	{add.f16 %rs11407,%rs11404,%rs6;
}
	// end inline asm
	// begin inline asm
	{add.f16 %rs11410,%rs11407,%rs6;
}
	// end inline asm
	// begin inline asm
	{add.f16 %rs11413,%rs11410,%rs6;
}
	// end inline asm
	// begin inline asm
	{add.f16 %rs11416,%rs11413,%rs6;
}
	// end inline asm
	// begin inline asm
	{add.f16 %rs11419,%rs11416,%rs6;
}
	// end inline asm
	// begin inline asm
	{add.f16 %rs11422,%rs11419,%rs6;
}
	// end inline asm
	// begin inline asm
	{add.f16 %rs11425,%rs11422,%rs6;
}
	// end inline asm
	// begin inline asm
	{add.f16 %rs11428,%rs11425,%rs6;
}
	// end inline asm
	// begin inline asm
	{add.f16 %rs11431,%rs11428,%rs6;
}
	// end inline asm
	// begin inline asm
	{add.f16 %rs11434,%rs11431,%rs6;
}
	// end inline asm
	// begin inline asm
	{add.f16 %rs11437,%rs11434,%rs6;
}
	// end inline asm
	// begin inline asm
	{add.f16 %rs11440,%rs11437,%rs6;
}
	// end inline asm
	// begin inline asm
	{add.f16 %rs11443,%rs11440,%rs6;
}
	// end inline asm
	// begin inline asm
	{add.f16 %rs11446,%rs11443,%rs6;
}
	// end inline asm
	// begin inline asm
	{add.f16 %rs11449,%rs11446,%rs6;
}
	// end inline asm
	// begin inline asm
	{add.f16 %rs11452,%rs11449,%rs6;
}
	// end inline asm
	// begin inline asm
	{add.f16 %rs11455,%rs11452,%rs6;
}
	// end inline asm
	// begin inline asm
	{add.f16 %rs11458,%rs11455,%rs6;
}
	// end inline asm
	// begin inline asm
	{add.f16 %rs11461,%rs11458,%rs6;
}
	// end inline asm
	// begin inline asm
	{add.f16 %rs11464,%rs11461,%rs6;
}
	// end inline asm
	// begin inline asm
	{add.f16 %rs11467,%rs11464,%rs6;
}
	// end inline asm
	// begin inline asm
	{add.f16 %rs11470,%rs11467,%rs6;
}
	// end inline asm
	// begin inline asm
	{add.f16 %rs11473,%rs11470,%rs6;
}
	// end inline asm
	// begin inline asm
	{add.f16 %rs11476,%rs11473,%rs6;
}
	// end inline asm
	// begin inline asm
	{add.f16 %rs11479,%rs11476,%rs6;
}
	// end inline asm
	// begin inline asm
	{add.f16 %rs11482,%rs11479,%rs6;
}
	// end inline asm
	// begin inline asm
	{add.f16 %rs11485,%rs11482,%rs6;
}
	// end inline asm
	// begin inline asm
	{add.f16 %rs11488,%rs11485,%rs6;
}
	// end inline asm
	// begin inline asm
	{add.f16 %rs11491,%rs11488,%rs6;
}
	// end inline asm
	// begin inline asm
	{add.f16 %rs11494,%rs11491,%rs6;
}
	// end inline asm
	// begin inline asm
	{add.f16 %rs11497,%rs11494,%rs6;
}
	// end inline asm
	// begin inline asm
	{add.f16 %rs11500,%rs11497,%rs6;
}
	// end inline asm
	// begin inline asm
	{add.f16 %rs11503,%rs11500,%rs6;
}
	// end inline asm
	// begin inline asm
	{add.f16 %rs11506,%rs11503,%rs6;
}
	// end inline asm
	// begin inline asm
	{add.f16 %rs11509,%rs11506,%rs6;
}
	// end inline asm
	// begin inline asm
	{add.f16 %rs11512,%rs11509,%rs6;
}
	// end inline asm
	// begin inline asm
	{add.f16 %rs11515,%rs11512,%rs6;
}
	// end inline asm
	// begin inline asm
	{add.f16 %rs11518,%rs11515,%rs6;
}
	// end inline asm
	// begin inline asm
	{add.f16 %rs11521,%rs11518,%rs6;
}
	// end inline asm
	// begin inline asm
	{add.f16 %rs11524,%rs11521,%rs6;
}
	// end inline asm
	// begin inline asm
	{add.f16 %rs11527,%rs11524,%rs6;
}
	// end inline asm
	// begin inline asm
	{add.f16 %rs11530,%rs11527,%rs6;
}
	// end inline asm
	// begin inline asm
	{add.f16 %rs11533,%rs11530,%rs6;
}
	// end inline asm
	// begin inline asm
	{add.f16 %rs11536,%rs11533,%rs6;
}
	// end inline asm
	// begin inline asm
	{add.f16 %rs11539,%rs11536,%rs6;
}
	// end inline asm
	// begin inline asm
	{add.f16 %rs11542,%rs11539,%rs6;
}
	// end inline asm
	// begin inline asm
	{add.f16 %rs11545,%rs11542,%rs6;
}
	// end inline asm
	// begin inline asm
	{add.f16 %rs11548,%rs11545,%rs6;
}
	// end inline asm
	// begin inline asm
	{add.f16 %rs11551,%rs11548,%rs6;
}
	// end inline asm
	// begin inline asm
	{add.f16 %rs11554,%rs11551,%rs6;
}
	// end inline asm
	// begin inline asm
	{add.f16 %rs11557,%rs11554,%rs6;
}
	// end inline asm
	// begin inline asm
	{add.f16 %rs11560,%rs11557,%rs6;
}
	// end inline asm
	// begin inline asm
	{add.f16 %rs11563,%rs11560,%rs6;
}
	// end inline asm
	// begin inline asm
	{add.f16 %rs11566,%rs11563,%rs6;
}
	// end inline asm
	// begin inline asm
	{add.f16 %rs11569,%rs11566,%rs6;
}
	// end inline asm
	// begin inline asm
	{add.f16 %rs11572,%rs11569,%rs6;
}
	// end inline asm
	// begin inline asm
	{add.f16 %rs11575,%rs11572,%rs6;
}
	// end inline asm
	// begin inline asm
	{add.f16 %rs11578,%rs11575,%rs6;
}
	// end inline asm
	// begin inline asm
	{add.f16 %rs11581,%rs11578,%rs6;
}
	// end inline asm
	// begin inline asm
	{add.f16 %rs11584,%rs11581,%rs6;
}
	// end inline asm
	// begin inline asm
	{add.f16 %rs11587,%rs11584,%rs6;
}
	// end inline asm
	// begin inline asm
	{add.f16 %rs11590,%rs11587,%rs6;
}
	// end inline asm
	// begin inline asm
	{add.f16 %rs11593,%rs11590,%rs6;
}
	// end inline asm
	// begin inline asm
	{add.f16 %rs11596,%rs11593,%rs6;
}
	// end inline asm
	// begin inline asm
	{add.f16 %rs11599,%rs11596,%rs6;
}
	// end inline asm
	// begin inline asm
	{add.f16 %rs11602,%rs11599,%rs6;
}
	// end inline asm
	// begin inline asm
	{add.f16 %rs11605,%rs11602,%rs6;
}
	// end inline asm
	// begin inline asm
	{add.f16 %rs11608,%rs11605,%rs6;
}
	// end inline asm
	// begin inline asm
	{add.f16 %rs11611,%rs11608,%rs6;
}
	// end inline asm
	// begin inline asm
	{add.f16 %rs11614,%rs11611,%rs6;
}
	// end inline asm
	// begin inline asm
	{add.f16 %rs11617,%rs11614,%rs6;
}
	// end inline asm
	// begin inline asm
	{add.f16 %rs11620,%rs11617,%rs6;
}
	// end inline asm
	// begin inline asm
	{add.f16 %rs11623,%rs11620,%rs6;
}
	// end inline asm
	// begin inline asm
	{add.f16 %rs11626,%rs11623,%rs6;
}
	// end inline asm
	// begin inline asm
	{add.f16 %rs11629,%rs11626,%rs6;
}
	// end inline asm
	// begin inline asm
	{add.f16 %rs11632,%rs11629,%rs6;
}
	// end inline asm
	// begin inline asm
	{add.f16 %rs11635,%rs11632,%rs6;
}
	// end inline asm
	// begin inline asm
	{add.f16 %rs11638,%rs11635,%rs6;
}
	// end inline asm
	// begin inline asm
	{add.f16 %rs11641,%rs11638,%rs6;
}
	// end inline asm
	// begin inline asm
	{add.f16 %rs11644,%rs11641,%rs6;
}
	// end inline asm
	// begin inline asm
	{add.f16 %rs11647,%rs11644,%rs6;
}
	// end inline asm
	// begin inline asm
	{add.f16 %rs11650,%rs11647,%rs6;
}
	// end inline asm
	// begin inline asm
	{add.f16 %rs11653,%rs11650,%rs6;
}
	// end inline asm
	// begin inline asm
	{add.f16 %rs11656,%rs11653,%rs6;
}
	// end inline asm
	// begin inline asm
	{add.f16 %rs11659,%rs11656,%rs6;
}
	// end inline asm
	// begin inline asm
	{add.f16 %rs11662,%rs11659,%rs6;
}
	// end inline asm
	// begin inline asm
	{add.f16 %rs11665,%rs11662,%rs6;
}
	// end inline asm
	// begin inline asm
	{add.f16 %rs11668,%rs11665,%rs6;
}
	// end inline asm
	// begin inline asm
	{add.f16 %rs11671,%rs11668,%rs6;
}
	// end inline asm
	// begin inline asm
	{add.f16 %rs11674,%rs11671,%rs6;
}
	// end inline asm
	// begin inline asm
	{add.f16 %rs11677,%rs11674,%rs6;
}
	// end inline asm
	// begin inline asm
	{add.f16 %rs11680,%rs11677,%rs6;
}
	// end inline asm
	// begin inline asm
	{add.f16 %rs11683,%rs11680,%rs6;
}
	// end inline asm
	// begin inline asm
	{add.f16 %rs11686,%rs11683,%rs6;
}
	// end inline asm
	// begin inline asm
	{add.f16 %rs11689,%rs11686,%rs6;
}
	// end inline asm
	// begin inline asm
	{add.f16 %rs11692,%rs11689,%rs6;
}
	// end inline asm
	// begin inline asm
	{add.f16 %rs11695,%rs11692,%rs6;
}
	// end inline asm
	// begin inline asm
	{add.f16 %rs11698,%rs11695,%rs6;
}
	// end inline asm
	// begin inline asm
	{add.f16 %rs11701,%rs11698,%rs6;
}
	// end inline asm
	// begin inline asm
	{add.f16 %rs11704,%rs11701,%rs6;
}
	// end inline asm
	// begin inline asm
	{add.f16 %rs11707,%rs11704,%rs6;
}
	// end inline asm
	// begin inline asm
	{add.f16 %rs11710,%rs11707,%rs6;
}
	// end inline asm
	// begin inline asm
	{add.f16 %rs11713,%rs11710,%rs6;
}
	// end inline asm
	// begin inline asm
	{add.f16 %rs11716,%rs11713,%rs6;
}
	// end inline asm
	// begin inline asm
	{add.f16 %rs11719,%rs11716,%rs6;
}
	// end inline asm
	// begin inline asm
	{add.f16 %rs11722,%rs11719,%rs6;
}
	// end inline asm
	// begin inline asm
	{add.f16 %rs11725,%rs11722,%rs6;
}
	// end inline asm
	// begin inline asm
	{add.f16 %rs11728,%rs11725,%rs6;
}
	// end inline asm
	// begin inline asm
	{add.f16 %rs11731,%rs11728,%rs6;
}
	// end inline asm
	// begin inline asm
	{add.f16 %rs11734,%rs11731,%rs6;
}
	// end inline asm
	// begin inline asm
	{add.f16 %rs11737,%rs11734,%rs6;
}
	// end inline asm
	// begin inline asm
	{add.f16 %rs11740,%rs11737,%rs6;
}
	// end inline asm
	// begin inline asm
	{add.f16 %rs11743,%rs11740,%rs6;
}
	// end inline asm
	// begin inline asm
	{add.f16 %rs11746,%rs11743,%rs6;
}
	// end inline asm
	// begin inline asm
	{add.f16 %rs11749,%rs11746,%rs6;
}
	// end inline asm
	// begin inline asm
	{add.f16 %rs11752,%rs11749,%rs6;
}
	// end inline asm
	// begin inline asm
	{add.f16 %rs11755,%rs11752,%rs6;
}
	// end inline asm
	// begin inline asm
	{add.f16 %rs11758,%rs11755,%rs6;
}
	// end inline asm
	// begin inline asm
	{add.f16 %rs11761,%rs11758,%rs6;
}
	// end inline asm
	// begin inline asm
	{add.f16 %rs11764,%rs11761,%rs6;
}
	// end inline asm
	// begin inline asm
	{add.f16 %rs11767,%rs11764,%rs6;
}
	// end inline asm
	// begin inline asm
	{add.f16 %rs11770,%rs11767,%rs6;
}
	// end inline asm
	// begin inline asm
	{add.f16 %rs11773,%rs11770,%rs6;
}
	// end inline asm
	// begin inline asm
	{add.f16 %rs11776,%rs11773,%rs6;
}
	// end inline asm
	// begin inline asm
	{add.f16 %rs11779,%rs11776,%rs6;
}
	// end inline asm
	// begin inline asm
	{add.f16 %rs11782,%rs11779,%rs6;
}
	// end inline asm
	// begin inline asm
	{add.f16 %rs11785,%rs11782,%rs6;
}
	// end inline asm
	// begin inline asm
	{add.f16 %rs11788,%rs11785,%rs6;
}
	// end inline asm
	// begin inline asm
	{add.f16 %rs11791,%rs11788,%rs6;
}
	// end inline asm
	// begin inline asm
	{add.f16 %rs11794,%rs11791,%rs6;
}
	// end inline asm
	// begin inline asm
	{add.f16 %rs11797,%rs11794,%rs6;
}
	// end inline asm
	// begin inline asm
	{add.f16 %rs11800,%rs11797,%rs6;
}
	// end inline asm
	// begin inline asm
	{add.f16 %rs11803,%rs11800,%rs6;
}
	// end inline asm
	// begin inline asm
	{add.f16 %rs11806,%rs11803,%rs6;
}
	// end inline asm
	// begin inline asm
	{add.f16 %rs11809,%rs11806,%rs6;
}
	// end inline asm
	// begin inline asm
	{add.f16 %rs11812,%rs11809,%rs6;
}
	// end inline asm
	// begin inline asm
	{add.f16 %rs11815,%rs11812,%rs6;
}
	// end inline asm
	// begin inline asm
	{add.f16 %rs11818,%rs11815,%rs6;
}
	// end inline asm
	// begin inline asm
	{add.f16 %rs11821,%rs11818,%rs6;
}
	// end inline asm
	// begin inline asm
	{add.f16 %rs11824,%rs11821,%rs6;
}
	// end inline asm
	// begin inline asm
	{add.f16 %rs11827,%rs11824,%rs6;
}
	// end inline asm
	// begin inline asm
	{add.f16 %rs11830,%rs11827,%rs6;
}
	// end inline asm
	// begin inline asm
	{add.f16 %rs11833,%rs11830,%rs6;
}
	// end inline asm
	// begin inline asm
	{add.f16 %rs11836,%rs11833,%rs6;
}
	// end inline asm
	// begin inline asm
	{add.f16 %rs11839,%rs11836,%rs6;
}
	// end inline asm
	// begin inline asm
	{add.f16 %rs11842,%rs11839,%rs6;
}
	// end inline asm
	// begin inline asm
	{add.f16 %rs11845,%rs11842,%rs6;
}
	// end inline asm
	// begin inline asm
	{add.f16 %rs11848,%rs11845,%rs6;
}
	// end inline asm
	// begin inline asm
	{add.f16 %rs11851,%rs11848,%rs6;
}
	// end inline asm
	// begin inline asm
	{add.f16 %rs11854,%rs11851,%rs6;
}
	// end inline asm
	// begin inline asm
	{add.f16 %rs11857,%rs11854,%rs6;
}
	// end inline asm
	// begin inline asm
	{add.f16 %rs11860,%rs11857,%rs6;
}
	// end inline asm
	// begin inline asm
	{add.f16 %rs11863,%rs11860,%rs6;
}
	// end inline asm
	// begin inline asm
	{add.f16 %rs11866,%rs11863,%rs6;
}
	// end inline asm
	// begin inline asm
	{add.f16 %rs11869,%rs11866,%rs6;
}
	// end inline asm
	// begin inline asm
	{add.f16 %rs11872,%rs11869,%rs6;
}
	// end inline asm
	// begin inline asm
	{add.f16 %rs11875,%rs11872,%rs6;
}
	// end inline asm
	// begin inline asm
	{add.f16 %rs11878,%rs11875,%rs6;
}
	// end inline asm
	// begin inline asm
	{add.f16 %rs11881,%rs11878,%rs6;
}
	// end inline asm
	// begin inline asm
	{add.f16 %rs11884,%rs11881,%rs6;
}
	// end inline asm
	// begin inline asm
	{add.f16 %rs11887,%rs11884,%rs6;
}
	// end inline asm
	// begin inline asm
	{add.f16 %rs11890,%rs11887,%rs6;
}
	// end inline asm
	// begin inline asm
	{add.f16 %rs11893,%rs11890,%rs6;
}
	// end inline asm
	// begin inline asm
	{add.f16 %rs11896,%rs11893,%rs6;
}
	// end inline asm
	// begin inline asm
	{add.f16 %rs11899,%rs11896,%rs6;
}
	// end inline asm
	// begin inline asm
	{add.f16 %rs11902,%rs11899,%rs6;
}
	// end inline asm
	// begin inline asm
	{add.f16 %rs11905,%rs11902,%rs6;
}
	// end inline asm
	// begin inline asm
	{add.f16 %rs11908,%rs11905,%rs6;
}
	// end inline asm
	// begin inline asm
	{add.f16 %rs11911,%rs11908,%rs6;
}
	// end inline asm
	// begin inline asm
	{add.f16 %rs11914,%rs11911,%rs6;
}
	// end inline asm
	// begin inline asm
	{add.f16 %rs11917,%rs11914,%rs6;
}
	// end inline asm
	// begin inline asm
	{add.f16 %rs11920,%rs11917,%rs6;
}
	// end inline asm
	// begin inline asm
	{add.f16 %rs11923,%rs11920,%rs6;
}
	// end inline asm
	// begin inline asm
	{add.f16 %rs11926,%rs11923,%rs6;
}
	// end inline asm
	// begin inline asm
	{add.f16 %rs11929,%rs11926,%rs6;
}
	// end inline asm
	// begin inline asm
	{add.f16 %rs11932,%rs11929,%rs6;
}
	// end inline asm
	// begin inline asm
	{add.f16 %rs11935,%rs11932,%rs6;
}
	// end inline asm
	// begin inline asm
	{add.f16 %rs11938,%rs11935,%rs6;
}
	// end inline asm
	// begin inline asm
	{add.f16 %rs11941,%rs11938,%rs6;
}
	// end inline asm
	// begin inline asm
	{add.f16 %rs11944,%rs11941,%rs6;
}
	// end inline asm
	// begin inline asm
	{add.f16 %rs11947,%rs11944,%rs6;
}
	// end inline asm
	// begin inline asm
	{add.f16 %rs11950,%rs11947,%rs6;
}
	// end inline asm
	// begin inline asm
	{add.f16 %rs11953,%rs11950,%rs6;
}
	// end inline asm
	// begin inline asm
	{add.f16 %rs11956,%rs11953,%rs6;
}
	// end inline asm
	// begin inline asm
	{add.f16 %rs11959,%rs11956,%rs6;
}
	// end inline asm
	// begin inline asm
	{add.f16 %rs11962,%rs11959,%rs6;
}
	// end inline asm
	// begin inline asm
	{add.f16 %rs11965,%rs11962,%rs6;
}
	// end inline asm
	// begin inline asm
	{add.f16 %rs11968,%rs11965,%rs6;
}
	// end inline asm
	// begin inline asm
	{add.f16 %rs11971,%rs11968,%rs6;
}
	// end inline asm
	// begin inline asm
	{add.f16 %rs11974,%rs11971,%rs6;
}
	// end inline asm
	// begin inline asm
	{add.f16 %rs11977,%rs11974,%rs6;
}
	// end inline asm
	// begin inline asm
	{add.f16 %rs11980,%rs11977,%rs6;
}
	// end inline asm
	// begin inline asm
	{add.f16 %rs11983,%rs11980,%rs6;
}
	// end inline asm
	// begin inline asm
	{add.f16 %rs11986,%rs11983,%rs6;
}
	// end inline asm
	// begin inline asm
	{add.f16 %rs11989,%rs11986,%rs6;
}
	// end inline asm
	// begin inline asm
	{add.f16 %rs11992,%rs11989,%rs6;
}
	// end inline asm
	// begin inline asm
	{add.f16 %rs11995,%rs11992,%rs6;
}
	// end inline asm
	// begin inline asm
	{add.f16 %rs11998,%rs11995,%rs6;
}
	// end inline asm
	// begin inline asm
	{add.f16 %rs12001,%rs11998,%rs6;
}
	// end inline asm
	// begin inline asm
	{add.f16 %rs12007,%rs12001,%rs6;
}
	// end inline asm
	bra.uni 	$L__BB4_1;
$L__BB4_3:
	setp.eq.s64 	%p2, %rd2, 0;
	@%p2 bra 	$L__BB4_5;
	cvta.to.global.u64 	%rd6, %rd2;
	st.global.u16 	[%rd6], %rs12007;
$L__BB4_5:
	ret;

}


// ===== COMPILED SASS (sm_100) =====

	.target	sm_100

	.elftype	@"ET_EXEC"


//--------------------- .note.nv.tkinfo           --------------------------
	.section	.note.nv.tkinfo,"",@"SHT_NOTE"
	.sectionflags	@"SHF_NOTE_NV_TKINFO"
	.tkinfo
        /*0018*/ 	.word	0x00000002
        /*0030*/ 	.string	""
        /*0030*/ 	.string	"ptxas"
        /*0030*/ 	.string	"Cuda compilation tools, release 13.0, V13.0.88"
        /*0030*/ 	.string	"Build cuda_13.0.r13.0/compiler.36424714_0"
        /*0030*/ 	.string	"-arch sm_100 -m 64 "



//--------------------- .note.nv.cuinfo           --------------------------
	.section	.note.nv.cuinfo,"",@"SHT_NOTE"
	.sectionflags	@"SHF_NOTE_NV_CUINFO"
        /*0018*/ 	.short	0x0002
        /*001a*/ 	.short	0x0064
        /*001c*/ 	.short	0x0082
	.zero		2


//--------------------- .nv.info                  --------------------------
	.section	.nv.info,"",@"SHT_CUDA_INFO"
	.align	4


	//----- nvinfo : EIATTR_REGCOUNT
	.align		4
        /*0000*/ 	.byte	0x04, 0x2f
        /*0002*/ 	.short	(.L_1 - .L_0)
	.align		4
.L_0:
        /*0004*/ 	.word	index@(waitCycles)
        /*0008*/ 	.word	0x0000000a


	//----- nvinfo : EIATTR_FRAME_SIZE
	.align		4
.L_1:
        /*000c*/ 	.byte	0x04, 0x11
        /*000e*/ 	.short	(.L_3 - .L_2)
	.align		4
.L_2:
        /*0010*/ 	.word	index@(waitCycles)
        /*0014*/ 	.word	0x00000000


	//----- nvinfo : EIATTR_REGCOUNT
	.align		4
.L_3:
        /*0018*/ 	.byte	0x04, 0x2f
        /*001a*/ 	.short	(.L_5 - .L_4)
	.align		4
.L_4:
        /*001c*/ 	.word	index@(waitNs)
        /*0020*/ 	.word	0x0000000a


	//----- nvinfo : EIATTR_FRAME_SIZE
	.align		4
.L_5:
        /*0024*/ 	.byte	0x04, 0x11
        /*0026*/ 	.short	(.L_7 - .L_6)
	.align		4
.L_6:
        /*0028*/ 	.word	index@(waitNs)
        /*002c*/ 	.word	0x00000000


	//----- nvinfo : EIATTR_REGCOUNT
	.align		4
.L_7:
        /*0030*/ 	.byte	0x04, 0x2f
        /*0032*/ 	.short	(.L_9 - .L_8)
	.align		4
.L_8:
        /*0034*/ 	.word	index@(doWorkloadFP64)
        /*0038*/ 	.word	0x0000000a


	//----- nvinfo : EIATTR_FRAME_SIZE
	.align		4
.L_9:
        /*003c*/ 	.byte	0x04, 0x11
        /*003e*/ 	.short	(.L_11 - .L_10)
	.align		4
.L_10:
        /*0040*/ 	.word	index@(doWorkloadFP64)
        /*0044*/ 	.word	0x00000000


	//----- nvinfo : EIATTR_REGCOUNT
	.align		4
.L_11:
        /*0048*/ 	.byte	0x04, 0x2f
        /*004a*/ 	.short	(.L_13 - .L_12)
	.align		4
.L_12:
        /*004c*/ 	.word	index@(doWorkloadFP32)
        /*0050*/ 	.word	0x0000000a


	//----- nvinfo : EIATTR_FRAME_SIZE
	.align		4
.L_13:
        /*0054*/ 	.byte	0x04, 0x11
        /*0056*/ 	.short	(.L_15 - .L_14)
	.align		4
.L_14:
        /*0058*/ 	.word	index@(doWorkloadFP32)
        /*005c*/ 	.word	0x00000000


	//----- nvinfo : EIATTR_REGCOUNT
	.align		4
.L_15:
        /*0060*/ 	.byte	0x04, 0x2f
        /*0062*/ 	.short	(.L_17 - .L_16)
	.align		4
.L_16:
        /*0064*/ 	.word	index@(doWorkloadFP16)
        /*0068*/ 	.word	0x00000009


	//----- nvinfo : EIATTR_FRAME_SIZE
	.align		4
.L_17:
        /*006c*/ 	.byte	0x04, 0x11
        /*006e*/ 	.short	(.L_19 - .L_18)
	.align		4
.L_18:
        /*0070*/ 	.word	index@(doWorkloadFP16)
        /*0074*/ 	.word	0x00000000


	//----- nvinfo : EIATTR_MIN_STACK_SIZE
	.align		4
.L_19:
        /*0078*/ 	.byte	0x04, 0x12
        /*007a*/ 	.short	(.L_21 - .L_20)
	.align		4
.L_20:
        /*007c*/ 	.word	index@(doWorkloadFP16)
        /*0080*/ 	.word	0x00000000


	//----- nvinfo : EIATTR_MIN_STACK_SIZE
	.align		4
.L_21:
        /*0084*/ 	.byte	0x04, 0x12
        /*0086*/ 	.short	(.L_23 - .L_22)
	.align		4
.L_22:
        /*0088*/ 	.word	index@(doWorkloadFP32)
        /*008c*/ 	.word	0x00000000


	//----- nvinfo : EIATTR_MIN_STACK_SIZE
	.align		4
.L_23:
        /*0090*/ 	.byte	0x04, 0x12
        /*0092*/ 	.short	(.L_25 - .L_24)
	.align		4
.L_24:
        /*0094*/ 	.word	index@(doWorkloadFP64)
        /*0098*/ 	.word	0x00000000


	//----- nvinfo : EIATTR_MIN_STACK_SIZE
	.align		4
.L_25:
        /*009c*/ 	.byte	0x04, 0x12
        /*009e*/ 	.short	(.L_27 - .L_26)
	.align		4
.L_26:
        /*00a0*/ 	.word	index@(waitNs)
        /*00a4*/ 	.word	0x00000000


	//----- nvinfo : EIATTR_MIN_STACK_SIZE
	.align		4
.L_27:
        /*00a8*/ 	.byte	0x04, 0x12
        /*00aa*/ 	.short	(.L_29 - .L_28)
	.align		4
.L_28:
        /*00ac*/ 	.word	index@(waitCycles)
        /*00b0*/ 	.word	0x00000000
.L_29:


//--------------------- .nv.compat                --------------------------
	.section	.nv.compat,"",@"SHT_CUDA_COMPAT_INFO"
	.align	4
        /*0000*/ 	.byte	0x02, 0x09, 0x00, 0x00, 0x02, 0x02, 0x01, 0x00, 0x02, 0x05, 0x05, 0x00, 0x03, 0x07, 0x01, 0x01
        /*0010*/ 	.byte	0x02, 0x03, 0x00, 0x00, 0x02, 0x06, 0x01, 0x00, 0x04, 0x0b, 0x08, 0x00, 0x01, 0x00, 0x00, 0x00
        /*0020*/ 	.byte	0x00, 0x00, 0x00, 0x00


//--------------------- .nv.info.doWorkloadFP16   --------------------------
	.section	.nv.info.doWorkloadFP16,"",@"SHT_CUDA_INFO"
	.sectionflags	@""
	.align	4


	//----- nvinfo : EIATTR_CUDA_API_VERSION
	.align		4
        /*0000*/ 	.byte	0x04, 0x37
        /*0002*/ 	.short	(.L_31 - .L_30)
.L_30:
        /*0004*/ 	.word	0x00000082


	//----- nvinfo : EIATTR_KPARAM_INFO
	.align		4
.L_31:
        /*0008*/ 	.byte	0x04, 0x17
        /*000a*/ 	.short	(.L_33 - .L_32)
.L_32:
        /*000c*/ 	.word	0x00000000
        /*0010*/ 	.short	0x0001
        /*0012*/ 	.short	0x0008
        /*0014*/ 	.byte	0x00, 0xf0, 0x21, 0x00


	//----- nvinfo : EIATTR_KPARAM_INFO
	.align		4
.L_33:
        /*0018*/ 	.byte	0x04, 0x17
        /*001a*/ 	.short	(.L_35 - .L_34)
.L_34:
        /*001c*/ 	.word	0x00000000
        /*0020*/ 	.short	0x0000
        /*0022*/ 	.short	0x0000
        /*0024*/ 	.byte	0x00, 0xf5, 0x21, 0x00


	//----- nvinfo : EIATTR_SPARSE_MMA_MASK
	.align		4
.L_35:
        /*0028*/ 	.byte	0x03, 0x50
        /*002a*/ 	.short	0x0000


	//----- nvinfo : EIATTR_MAXREG_COUNT
	.align		4
        /*002c*/ 	.byte	0x03, 0x1b
        /*002e*/ 	.short	0x00ff


	//----- nvinfo : EIATTR_MERCURY_ISA_VERSION
	.align		4
        /*0030*/ 	.byte	0x03, 0x5f
        /*0032*/ 	.short	0x0101


	//----- nvinfo : EIATTR_VRC_CTA_INIT_COUNT
	.align		4
        /*0034*/ 	.byte	0x02, 0x4a
	.zero		1
	.zero		1


	//----- nvinfo : EIATTR_EXIT_INSTR_OFFSETS
	.align		4
        /*0038*/ 	.byte	0x04, 0x1c
        /*003a*/ 	.short	(.L_37 - .L_36)


	//   ....[0]....
.L_36:
        /*003c*/ 	.word	0x0000fb60


	//   ....[1]....
        /*0040*/ 	.word	0x0000fba0


	//----- nvinfo : EIATTR_CBANK_PARAM_SIZE
	.align		4
.L_37:
        /*0044*/ 	.byte	0x03, 0x19
        /*0046*/ 	.short	0x0010


	//----- nvinfo : EIATTR_PARAM_CBANK
	.align		4
        /*0048*/ 	.byte	0x04, 0x0a
        /*004a*/ 	.short	(.L_39 - .L_38)
	.align		4
.L_38:
        /*004c*/ 	.word	index@(.nv.constant0.doWorkloadFP16)
        /*0050*/ 	.short	0x0380
        /*0052*/ 	.short	0x0010


	//----- nvinfo : EIATTR_SW_WAR
	.align		4
.L_39:
        /*0054*/ 	.byte	0x04, 0x36
        /*0056*/ 	.short	(.L_41 - .L_40)
.L_40:
        /*0058*/ 	.word	0x00000008
.L_41:


//--------------------- .nv.info.doWorkloadFP32   --------------------------
	.section	.nv.info.doWorkloadFP32,"",@"SHT_CUDA_INFO"
	.sectionflags	@""
	.align	4


	//----- nvinfo : EIATTR_CUDA_API_VERSION
	.align		4
        /*0000*/ 	.byte	0x04, 0x37
        /*0002*/ 	.short	(.L_43 - .L_42)
.L_42:
        /*0004*/ 	.word	0x00000082


	//----- nvinfo : EIATTR_KPARAM_INFO
	.align		4
.L_43:
        /*0008*/ 	.byte	0x04, 0x17
        /*000a*/ 	.short	(.L_45 - .L_44)
.L_44:
        /*000c*/ 	.word	0x00000000
        /*0010*/ 	.short	0x0001
        /*0012*/ 	.short	0x0008
        /*0014*/ 	.byte	0x00, 0xf0, 0x21, 0x00


	//----- nvinfo : EIATTR_KPARAM_INFO
	.align		4
.L_45:
        /*0018*/ 	.byte	0x04, 0x17
        /*001a*/ 	.short	(.L_47 - .L_46)
.L_46:
        /*001c*/ 	.word	0x00000000
        /*0020*/ 	.short	0x0000
        /*0022*/ 	.short	0x0000
        /*0024*/ 	.byte	0x00, 0xf5, 0x21, 0x00


	//----- nvinfo : EIATTR_SPARSE_MMA_MASK
	.align		4
.L_47:
        /*0028*/ 	.byte	0x03, 0x50
        /*002a*/ 	.short	0x0000


	//----- nvinfo : EIATTR_MAXREG_COUNT
	.align		4
        /*002c*/ 	.byte	0x03, 0x1b
        /*002e*/ 	.short	0x00ff


	//----- nvinfo : EIATTR_MERCURY_ISA_VERSION
	.align		4
        /*0030*/ 	.byte	0x03, 0x5f
        /*0032*/ 	.short	0x0101


	//----- nvinfo : EIATTR_VRC_CTA_INIT_COUNT
	.align		4
        /*0034*/ 	.byte	0x02, 0x4a
	.zero		1
	.zero		1


	//----- nvinfo : EIATTR_EXIT_INSTR_OFFSETS
	.align		4
        /*0038*/ 	.byte	0x04, 0x1c
        /*003a*/ 	.short	(.L_49 - .L_48)


	//   ....[0]....
.L_48:
        /*003c*/ 	.word	0x00000360


	//   ....[1]....
        /*0040*/ 	.word	0x000003a0


	//----- nvinfo : EIATTR_CBANK_PARAM_SIZE
	.align		4
.L_49:
        /*0044*/ 	.byte	0x03, 0x19
        /*0046*/ 	.short	0x0010


	//----- nvinfo : EIATTR_PARAM_CBANK
	.align		4
        /*0048*/ 	.byte	0x04, 0x0a
        /*004a*/ 	.short	(.L_51 - .L_50)
	.align		4
.L_50:
        /*004c*/ 	.word	index@(.nv.constant0.doWorkloadFP32)
        /*0050*/ 	.short	0x0380
        /*0052*/ 	.short	0x0010


	//----- nvinfo : EIATTR_SW_WAR
	.align		4
.L_51:
        /*0054*/ 	.byte	0x04, 0x36
        /*0056*/ 	.short	(.L_53 - .L_52)
.L_52:
        /*0058*/ 	.word	0x00000008
.L_53:


//--------------------- .nv.info.doWorkloadFP64   --------------------------
	.section	.nv.info.doWorkloadFP64,"",@"SHT_CUDA_INFO"
	.sectionflags	@""
	.align	4


	//----- nvinfo : EIATTR_CUDA_API_VERSION
	.align		4
        /*0000*/ 	.byte	0x04, 0x37
        /*0002*/ 	.short	(.L_55 - .L_54)
.L_54:
        /*0004*/ 	.word	0x00000082


	//----- nvinfo : EIATTR_KPARAM_INFO
	.align		4
.L_55:
        /*0008*/ 	.byte	0x04, 0x17
        /*000a*/ 	.short	(.L_57 - .L_56)
.L_56:
        /*000c*/ 	.word	0x00000000
        /*0010*/ 	.short	0x0001
        /*0012*/ 	.short	0x0008
        /*0014*/ 	.byte	0x00, 0xf0, 0x21, 0x00


	//----- nvinfo : EIATTR_KPARAM_INFO
	.align		4
.L_57:
        /*0018*/ 	.byte	0x04, 0x17
        /*001a*/ 	.short	(.L_59 - .L_58)
.L_58:
        /*001c*/ 	.word	0x00000000
        /*0020*/ 	.short	0x0000
        /*0022*/ 	.short	0x0000
        /*0024*/ 	.byte	0x00, 0xf5, 0x21, 0x00


	//----- nvinfo : EIATTR_SPARSE_MMA_MASK
	.align		4
.L_59:
        /*0028*/ 	.byte	0x03, 0x50
        /*002a*/ 	.short	0x0000


	//----- nvinfo : EIATTR_MAXREG_COUNT
	.align		4
        /*002c*/ 	.byte	0x03, 0x1b
        /*002e*/ 	.short	0x00ff


	//----- nvinfo : EIATTR_MERCURY_ISA_VERSION
	.align		4
        /*0030*/ 	.byte	0x03, 0x5f
        /*0032*/ 	.short	0x0101


	//----- nvinfo : EIATTR_VRC_CTA_INIT_COUNT
	.align		4
        /*0034*/ 	.byte	0x02, 0x4a
	.zero		1
	.zero		1


	//----- nvinfo : EIATTR_EXIT_INSTR_OFFSETS
	.align		4
        /*0038*/ 	.byte	0x04, 0x1c
        /*003a*/ 	.short	(.L_61 - .L_60)


	//   ....[0]....
.L_60:
        /*003c*/ 	.word	0x00000360


	//   ....[1]....
        /*0040*/ 	.word	0x000003a0


	//----- nvinfo : EIATTR_CBANK_PARAM_SIZE
	.align		4
.L_61:
        /*0044*/ 	.byte	0x03, 0x19
        /*0046*/ 	.short	0x0010


	//----- nvinfo : EIATTR_PARAM_CBANK
	.align		4
        /*0048*/ 	.byte	0x04, 0x0a
        /*004a*/ 	.short	(.L_63 - .L_62)
	.align		4
.L_62:
        /*004c*/ 	.word	index@(.nv.constant0.doWorkloadFP64)
        /*0050*/ 	.short	0x0380
        /*0052*/ 	.short	0x0010


	//----- nvinfo : EIATTR_SW_WAR
	.align		4
.L_63:
        /*0054*/ 	.byte	0x04, 0x36
        /*0056*/ 	.short	(.L_65 - .L_64)
.L_64:
        /*0058*/ 	.word	0x00000008
.L_65:


//--------------------- .nv.info.waitNs           --------------------------
	.section	.nv.info.waitNs,"",@"SHT_CUDA_INFO"
	.sectionflags	@""
	.align	4


	//----- nvinfo : EIATTR_CUDA_API_VERSION
	.align		4
        /*0000*/ 	.byte	0x04, 0x37
        /*0002*/ 	.short	(.L_67 - .L_66)
.L_66:
        /*0004*/ 	.word	0x00000082


	//----- nvinfo : EIATTR_KPARAM_INFO
	.align		4
.L_67:
        /*0008*/ 	.byte	0x04, 0x17
        /*000a*/ 	.short	(.L_69 - .L_68)
.L_68:
        /*000c*/ 	.word	0x00000000
        /*0010*/ 	.short	0x0001
        /*0012*/ 	.short	0x0008
        /*0014*/ 	.byte	0x00, 0xf0, 0x11, 0x00


	//----- nvinfo : EIATTR_KPARAM_INFO
	.align		4
.L_69:
        /*0018*/ 	.byte	0x04, 0x17
        /*001a*/ 	.short	(.L_71 - .L_70)
.L_70:
        /*001c*/ 	.word	0x00000000
        /*0020*/ 	.short	0x0000
        /*0022*/ 	.short	0x0000
        /*0024*/ 	.byte	0x00, 0xf5, 0x21, 0x00


	//----- nvinfo : EIATTR_SPARSE_MMA_MASK
	.align		4
.L_71:
        /*0028*/ 	.byte	0x03, 0x50
        /*002a*/ 	.short	0x0000


	//----- nvinfo : EIATTR_MAXREG_COUNT
	.align		4
        /*002c*/ 	.byte	0x03, 0x1b
        /*002e*/ 	.short	0x00ff


	//----- nvinfo : EIATTR_NUM_BARRIERS
	.align		4
        /*0030*/ 	.byte	0x02, 0x4c
        /*0032*/ 	.byte	0x01
	.zero		1


	//----- nvinfo : EIATTR_MERCURY_ISA_VERSION
	.align		4
        /*0034*/ 	.byte	0x03, 0x5f
        /*0036*/ 	.short	0x0101


	//----- nvinfo : EIATTR_VRC_CTA_INIT_COUNT
	.align		4
        /*0038*/ 	.byte	0x02, 0x4a
	.zero		1
	.zero		1


	//----- nvinfo : EIATTR_EXIT_INSTR_OFFSETS
	.align		4
        /*003c*/ 	.byte	0x04, 0x1c
        /*003e*/ 	.short	(.L_73 - .L_72)


	//   ....[0]....
.L_72:
        /*0040*/ 	.word	0x000001d0


	//----- nvinfo : EIATTR_CRS_STACK_SIZE
	.align		4
.L_73:
        /*0044*/ 	.byte	0x04, 0x1e
        /*0046*/ 	.short	(.L_75 - .L_74)
.L_74:
        /*0048*/ 	.word	0x00000000


	//----- nvinfo : EIATTR_CBANK_PARAM_SIZE
	.align		4
.L_75:
        /*004c*/ 	.byte	0x03, 0x19
        /*004e*/ 	.short	0x000c


	//----- nvinfo : EIATTR_PARAM_CBANK
	.align		4
        /*0050*/ 	.byte	0x04, 0x0a
        /*0052*/ 	.short	(.L_77 - .L_76)
	.align		4
.L_76:
        /*0054*/ 	.word	index@(.nv.constant0.waitNs)
        /*0058*/ 	.short	0x0380
        /*005a*/ 	.short	0x000c


	//----- nvinfo : EIATTR_SW_WAR
	.align		4
.L_77:
        /*005c*/ 	.byte	0x04, 0x36
        /*005e*/ 	.short	(.L_79 - .L_78)
.L_78:
        /*0060*/ 	.word	0x00000008
.L_79:


//--------------------- .nv.info.waitCycles       --------------------------
	.section	.nv.info.waitCycles,"",@"SHT_CUDA_INFO"
	.sectionflags	@""
	.align	4


	//----- nvinfo : EIATTR_CUDA_API_VERSION
	.align		4
        /*0000*/ 	.byte	0x04, 0x37
        /*0002*/ 	.short	(.L_81 - .L_80)
.L_80:
        /*0004*/ 	.word	0x00000082


	//----- nvinfo : EIATTR_KPARAM_INFO
	.align		4
.L_81:
        /*0008*/ 	.byte	0x04, 0x17
        /*000a*/ 	.short	(.L_83 - .L_82)
.L_82:
        /*000c*/ 	.word	0x00000000
        /*0010*/ 	.short	0x0001
        /*0012*/ 	.short	0x0008
        /*0014*/ 	.byte	0x00, 0xf0, 0x11, 0x00


	//----- nvinfo : EIATTR_KPARAM_INFO
	.align		4
.L_83:
        /*0018*/ 	.byte	0x04, 0x17
        /*001a*/ 	.short	(.L_85 - .L_84)
.L_84:
        /*001c*/ 	.word	0x00000000
        /*0020*/ 	.short	0x0000
        /*0022*/ 	.short	0x0000
        /*0024*/ 	.byte	0x00, 0xf5, 0x21, 0x00


	//----- nvinfo : EIATTR_SPARSE_MMA_MASK
	.align		4
.L_85:
        /*0028*/ 	.byte	0x03, 0x50
        /*002a*/ 	.short	0x0000


	//----- nvinfo : EIATTR_MAXREG_COUNT
	.align		4
        /*002c*/ 	.byte	0x03, 0x1b
        /*002e*/ 	.short	0x00ff


	//----- nvinfo : EIATTR_NUM_BARRIERS
	.align		4
        /*0030*/ 	.byte	0x02, 0x4c
        /*0032*/ 	.byte	0x01
	.zero		1


	//----- nvinfo : EIATTR_MERCURY_ISA_VERSION
	.align		4
        /*0034*/ 	.byte	0x03, 0x5f
        /*0036*/ 	.short	0x0101


	//----- nvinfo : EIATTR_VRC_CTA_INIT_COUNT
	.align		4
        /*0038*/ 	.byte	0x02, 0x4a
	.zero		1
	.zero		1


	//----- nvinfo : EIATTR_EXIT_INSTR_OFFSETS
	.align		4
        /*003c*/ 	.byte	0x04, 0x1c
        /*003e*/ 	.short	(.L_87 - .L_86)


	//   ....[0]....
.L_86:
        /*0040*/ 	.word	0x000001d0


	//----- nvinfo : EIATTR_CRS_STACK_SIZE
	.align		4
.L_87:
        /*0044*/ 	.byte	0x04, 0x1e
        /*0046*/ 	.short	(.L_89 - .L_88)
.L_88:
        /*0048*/ 	.word	0x00000000


	//----- nvinfo : EIATTR_CBANK_PARAM_SIZE
	.align		4
.L_89:
        /*004c*/ 	.byte	0x03, 0x19
        /*004e*/ 	.short	0x000c


	//----- nvinfo : EIATTR_PARAM_CBANK
	.align		4
        /*0050*/ 	.byte	0x04, 0x0a
        /*0052*/ 	.short	(.L_91 - .L_90)
	.align		4
.L_90:
        /*0054*/ 	.word	index@(.nv.constant0.waitCycles)
        /*0058*/ 	.short	0x0380
        /*005a*/ 	.short	0x000c


	//----- nvinfo : EIATTR_SW_WAR
	.align		4
.L_91:
        /*005c*/ 	.byte	0x04, 0x36
        /*005e*/ 	.short	(.L_93 - .L_92)
.L_92:
        /*0060*/ 	.word	0x00000008
.L_93:


//--------------------- .nv.callgraph             --------------------------
	.section	.nv.callgraph,"",@"SHT_CUDA_CALLGRAPH"
	.align	4
	.sectionentsize	8
	.align		4
        /*0000*/ 	.word	0x00000000
	.align		4
        /*0004*/ 	.word	0xffffffff
	.align		4
        /*0008*/ 	.word	0x00000000
	.align		4
        /*000c*/ 	.word	0xfffffffe
	.align		4
        /*0010*/ 	.word	0x00000000
	.align		4
        /*0014*/ 	.word	0xfffffffd
	.align		4
        /*0018*/ 	.word	0x00000000
	.align		4
        /*001c*/ 	.word	0xfffffffc


//--------------------- .text.doWorkloadFP16      --------------------------
	.section	.text.doWorkloadFP16,"ax",@progbits
	.align	128
        .global         doWorkloadFP16
        .type           doWorkloadFP16,@function
        .size           doWorkloadFP16,(.L_x_21 - doWorkloadFP16)
        .other          doWorkloadFP16,@"STO_CUDA_ENTRY STV_DEFAULT"
doWorkloadFP16:
.text.doWorkloadFP16:
[----:B------:R-:W-:Y:S01]  /*0000*/  LDC R1, c[0x0][0x37c] ;  /* 0x0000df00ff017b82 */ /* 0x000fe20000000800 */
[----:B------:R-:W-:Y:S01]  /*0010*/  CS2R R2, SR_GLOBALTIMERLO ;  /* 0x0000000000027805 */ /* 0x000fe20000015200 */
[----:B------:R-:W0:Y:S01]  /*0020*/  S2R R4, SR_TID.X ;  /* 0x0000000000047919 */ /* 0x000e220000002100 */
[----:B------:R-:W0:Y:S01]  /*0030*/  LDCU UR4, c[0x0][0x360] ;  /* 0x00006c00ff0477ac */ /* 0x000e220008000800 */
[----:B------:R-:W0:Y:S01]  /*0040*/  S2R R5, SR_CTAID.X ;  /* 0x0000000000057919 */ /* 0x000e220000002500 */
[----:B------:R-:W1:Y:S02]  /*0050*/  LDCU.64 UR6, c[0x0][0x388] ;  /* 0x00007100ff0677ac */ /* 0x000e640008000a00 */
[----:B-1----:R-:W-:-:S04]  /*0060*/  IADD3 R0, P0, PT, R2, UR6, RZ ;  /* 0x0000000602007c10 */ /* 0x002fc8000ff1e0ff */
[----:B------:R-:W-:Y:S01]  /*0070*/  IADD3.X R2, PT, PT, R3, UR7, RZ, P0, !PT ;  /* 0x0000000703027c10 */ /* 0x000fe200087fe4ff */
[----:B0-----:R-:W-:-:S05]  /*0080*/  IMAD R4, R5, UR4, R4 ;  /* 0x0000000405047c24 */ /* 0x001fca000f8e0204 */
[----:B------:R-:W-:-:S04]  /*0090*/  I2FP.F32.U32 R4, R4 ;  /* 0x0000000400047245 */ /* 0x000fc80000201000 */
[----:B------:R-:W-:Y:S02]  /*00a0*/  F2FP.F16.F32.PACK_AB R6, RZ, R4 ;  /* 0x00000004ff06723e */ /* 0x000fe400000000ff */
[----:B------:R-:W-:-:S06]  /*00b0*/  CS2R R4, SR_GLOBALTIMERLO ;  /* 0x0000000000047805 */ /* 0x000fcc0000015200 */
[----:B------:R-:W-:-:S04]  /*00c0*/  ISETP.GT.U32.AND P0, PT, R0, R4, PT ;  /* 0x000000040000720c */ /* 0x000fc80003f04070 */
[----:B------:R-:W-:-:S13]  /*00d0*/  ISETP.GT.U32.AND.EX P0, PT, R2, R5, PT, P0 ;  /* 0x000000050200720c */ /* 0x000fda0003f04100 */
[----:B------:R-:W-:Y:S05]  /*00e0*/  @!P0 BRA `(.L_x_0) ;  /* 0x000000f800908947 */ /* 0x000fea0003800000 */
.L_x_1:
[----:B------:R-:W-:-:S04]  /*00f0*/  HADD2 R6, R6.H0_H0, 1, 1 ;  /* 0x3c003c0006067430 */ /* 0x000fc80000000800 */
        /* <DEDUP_REMOVED lines=3998> */
[----:B------:R-:W-:Y:S01]  /*fae0*/  HADD2 R6, R6.H0_H0, 1, 1 ;  /* 0x3c003c0006067430 */ /* 0x000fe20000000800 */
[----:B------:R-:W-:-:S06]  /*faf0*/  CS2R R4, SR_GLOBALTIMERLO ;  /* 0x0000000000047805 */ /* 0x000fcc0000015200 */
[----:B------:R-:W-:-:S04]  /*fb00*/  ISETP.GT.U32.AND P0, PT, R0, R4, PT ;  /* 0x000000040000720c */ /* 0x000fc80003f04070 */
[----:B------:R-:W-:-:S13]  /*fb10*/  ISETP.GT.U32.AND.EX P0, PT, R2, R5, PT, P0 ;  /* 0x000000050200720c */ /* 0x000fda0003f04100 */
[----:B------:R-:W-:Y:S05]  /*fb20*/  @P0 BRA `(.L_x_1) ;  /* 0xffffff0400700947 */ /* 0x000fea000383ffff */
.L_x_0:
[----:B------:R-:W0:Y:S02]  /*fb30*/  LDCU.64 UR4, c[0x0][0x380] ;  /* 0x00007000ff0477ac */ /* 0x000e240008000a00 */
[----:B0-----:R-:W-:-:S04]  /*fb40*/  ISETP.NE.U32.AND P0, PT, RZ, UR4, PT ;  /* 0x00000004ff007c0c */ /* 0x001fc8000bf05070 */
[----:B------:R-:W-:-:S13]  /*fb50*/  ISETP.NE.AND.EX P0, PT, RZ, UR5, PT, P0 ;  /* 0x00000005ff007c0c */ /* 0x000fda000bf05300 */
[----:B------:R-:W-:Y:S05]  /*fb60*/  @!P0 EXIT ;  /* 0x000000000000894d */ /* 0x000fea0003800000 */
[----:B------:R-:W0:Y:S01]  /*fb70*/  LDC.64 R2, c[0x0][0x380] ;  /* 0x0000e000ff027b82 */ /* 0x000e220000000a00 */
[----:B------:R-:W0:Y:S02]  /*fb80*/  LDCU.64 UR4, c[0x0][0x358] ;  /* 0x00006b00ff0477ac */ /* 0x000e240008000a00 */
[----:B0-----:R-:W-:Y:S01]  /*fb90*/  STG.E.U16 desc[UR4][R2.64], R6 ;  /* 0x0000000602007986 */ /* 0x001fe2000c101504 */
[----:B------:R-:W-:Y:S05]  /*fba0*/  EXIT ;  /* 0x000000000000794d */ /* 0x000fea0003800000 */
.L_x_2:
[----:B------:R-:W-:-:S00]  /*fbb0*/  BRA `(.L_x_2) ;  /* 0xfffffffc00fc7947 */ /* 0x000fc0000383ffff */
[----:B------:R-:W-:-:S00]  /*fbc0*/  NOP ;  /* 0x0000000000007918 */ /* 0x000fc00000000000 */
        /* <DEDUP_REMOVED lines=11> */
.L_x_21:


//--------------------- .text.doWorkloadFP32      --------------------------
	.section	.text.doWorkloadFP32,"ax",@progbits
	.align	128
        .global         doWorkloadFP32
        .type           doWorkloadFP32,@function
        .size           doWorkloadFP32,(.L_x_22 - doWorkloadFP32)
        .other          doWorkloadFP32,@"STO_CUDA_ENTRY STV_DEFAULT"
doWorkloadFP32:
.text.doWorkloadFP32:
        /* <DEDUP_REMOVED lines=9> */
[----:B------:R-:W-:-:S07]  /*0090*/  I2FP.F32.U32 R7, R4 ;  /* 0x0000000400077245 */ /* 0x000fce0000201000 */
.L_x_4:
[----:B------:R-:W-:-:S06]  /*00a0*/  CS2R R4, SR_GLOBALTIMERLO ;  /* 0x0000000000047805 */ /* 0x000fcc0000015200 */
[----:B------:R-:W-:-:S04]  /*00b0*/  ISETP.GT.U32.AND P0, PT, R0, R4, PT ;  /* 0x000000040000720c */ /* 0x000fc80003f04070 */
[----:B------:R-:W-:-:S13]  /*00c0*/  ISETP.GT.U32.AND.EX P0, PT, R2, R5, PT, P0 ;  /* 0x000000050200720c */ /* 0x000fda0003f04100 */
[----:B------:R-:W-:Y:S05]  /*00d0*/  @!P0 BRA `(.L_x_3) ;  /* 0x0000000000948947 */ /* 0x000fea0003800000 */
[----:B------:R-:W-:-:S05]  /*00e0*/  UMOV UR4, URZ ;  /* 0x000000ff00047c82 */ /* 0x000fca0008000000 */
.L_x_5:
[----:B------:R-:W-:Y:S01]  /*00f0*/  FADD R7, R7, 1 ;  /* 0x3f80000007077421 */ /* 0x000fe20000000000 */
[----:B------:R-:W-:-:S03]  /*0100*/  UIADD3 UR4, UPT, UPT, UR4, 0x8, URZ ;  /* 0x0000000804047890 */ /* 0x000fc6000fffe0ff */
[----:B------:R-:W-:Y:S01]  /*0110*/  FADD R7, R7, 1 ;  /* 0x3f80000007077421 */ /* 0x000fe20000000000 */
[----:B------:R-:W-:-:S03]  /*0120*/  UISETP.NE.AND UP0, UPT, UR4, 0x3e8, UPT ;  /* 0x000003e80400788c */ /* 0x000fc6000bf05270 */
[----:B------:R-:W-:-:S04]  /*0130*/  FADD R7, R7, 1 ;  /* 0x3f80000007077421 */ /* 0x000fc80000000000 */
        /* <DEDUP_REMOVED lines=28> */
[----:B------:R-:W-:Y:S01]  /*0300*/  FADD R7, R7, 1 ;  /* 0x3f80000007077421 */ /* 0x000fe20000000000 */
[----:B------:R-:W-:Y:S06]  /*0310*/  BRA.U !UP0, `(.L_x_4) ;  /* 0xfffffffd08607547 */ /* 0x000fec000b83ffff */
[----:B------:R-:W-:Y:S05]  /*0320*/  BRA `(.L_x_5) ;  /* 0xfffffffc00707947 */ /* 0x000fea000383ffff */
.L_x_3:
[----:B------:R-:W0:Y:S02]  /*0330*/  LDCU.64 UR4, c[0x0][0x380] ;  /* 0x00007000ff0477ac */ /* 0x000e240008000a00 */
[----:B0-----:R-:W-:-:S04]  /*0340*/  ISETP.NE.U32.AND P0, PT, RZ, UR4, PT ;  /* 0x00000004ff007c0c */ /* 0x001fc8000bf05070 */
[----:B------:R-:W-:-:S13]  /*0350*/  ISETP.NE.AND.EX P0, PT, RZ, UR5, PT, P0 ;  /* 0x00000005ff007c0c */ /* 0x000fda000bf05300 */
[----:B------:R-:W-:Y:S05]  /*0360*/  @!P0 EXIT ;  /* 0x000000000000894d */ /* 0x000fea0003800000 */
[----:B------:R-:W0:Y:S01]  /*0370*/  LDC.64 R2, c[0x0][0x380] ;  /* 0x0000e000ff027b82 */ /* 0x000e220000000a00 */
[----:B------:R-:W0:Y:S02]  /*0380*/  LDCU.64 UR4, c[0x0][0x358] ;  /* 0x00006b00ff0477ac */ /* 0x000e240008000a00 */
[----:B0-----:R-:W-:Y:S01]  /*0390*/  STG.E desc[UR4][R2.64], R7 ;  /* 0x0000000702007986 */ /* 0x001fe2000c101904 */
[----:B------:R-:W-:Y:S05]  /*03a0*/  EXIT ;  /* 0x000000000000794d */ /* 0x000fea0003800000 */
.L_x_6:
        /* <DEDUP_REMOVED lines=13> */
.L_x_22:


//--------------------- .text.doWorkloadFP64      --------------------------
	.section	.text.doWorkloadFP64,"ax",@progbits
	.align	128
        .global         doWorkloadFP64
        .type           doWorkloadFP64,@function
        .size           doWorkloadFP64,(.L_x_23 - doWorkloadFP64)
        .other          doWorkloadFP64,@"STO_CUDA_ENTRY STV_DEFAULT"
doWorkloadFP64:
.text.doWorkloadFP64:
        /* <DEDUP_REMOVED lines=8> */
[----:B0-----:R-:W-:-:S06]  /*0080*/  IMAD R4, R5, UR4, R4 ;  /* 0x0000000405047c24 */ /* 0x001fcc000f8e0204 */
[----:B------:R-:W0:Y:S02]  /*0090*/  I2F.F64.U32 R4, R4 ;  /* 0x0000000400047312 */ /* 0x000e240000201800 */
.L_x_8:
[----:B------:R-:W-:-:S06]  /*00a0*/  CS2R R6, SR_GLOBALTIMERLO ;  /* 0x0000000000067805 */ /* 0x000fcc0000015200 */
[----:B------:R-:W-:-:S04]  /*00b0*/  ISETP.GT.U32.AND P0, PT, R2, R6, PT ;  /* 0x000000060200720c */ /* 0x000fc80003f04070 */
[----:B------:R-:W-:-:S13]  /*00c0*/  ISETP.GT.U32.AND.EX P0, PT, R0, R7, PT, P0 ;  /* 0x000000070000720c */ /* 0x000fda0003f04100 */
[----:B------:R-:W-:Y:S05]  /*00d0*/  @!P0 BRA `(.L_x_7) ;  /* 0x0000000000948947 */ /* 0x000fea0003800000 */
[----:B------:R-:W-:-:S05]  /*00e0*/  UMOV UR4, URZ ;  /* 0x000000ff00047c82 */ /* 0x000fca0008000000 */
.L_x_9:
[----:B0-----:R-:W-:Y:S01]  /*00f0*/  DADD R4, R4, 1 ;  /* 0x3ff0000004047429 */ /* 0x001fe20000000000 */
[----:B------:R-:W-:-:S04]  /*0100*/  UIADD3 UR4, UPT, UPT, UR4, 0x8, URZ ;  /* 0x0000000804047890 */ /* 0x000fc8000fffe0ff */
[----:B------:R-:W-:-:S03]  /*0110*/  UISETP.NE.AND UP0, UPT, UR4, 0x3e8, UPT ;  /* 0x000003e80400788c */ /* 0x000fc6000bf05270 */
[----:B------:R-:W-:-:S08]  /*0120*/  DADD R4, R4, 1 ;  /* 0x3ff0000004047429 */ /* 0x000fd00000000000 */
        /* <DEDUP_REMOVED lines=29> */
[----:B------:R-:W-:Y:S01]  /*0300*/  DADD R4, R4, 1 ;  /* 0x3ff0000004047429 */ /* 0x000fe20000000000 */
[----:B------:R-:W-:Y:S10]  /*0310*/  BRA.U !UP0, `(.L_x_8) ;  /* 0xfffffffd08607547 */ /* 0x000ff4000b83ffff */
[----:B------:R-:W-:Y:S05]  /*0320*/  BRA `(.L_x_9) ;  /* 0xfffffffc00707947 */ /* 0x000fea000383ffff */
.L_x_7:
[----:B------:R-:W1:Y:S02]  /*0330*/  LDCU.64 UR4, c[0x0][0x380] ;  /* 0x00007000ff0477ac */ /* 0x000e640008000a00 */
[----:B-1----:R-:W-:-:S04]  /*0340*/  ISETP.NE.U32.AND P0, PT, RZ, UR4, PT ;  /* 0x00000004ff007c0c */ /* 0x002fc8000bf05070 */
[----:B------:R-:W-:-:S13]  /*0350*/  ISETP.NE.AND.EX P0, PT, RZ, UR5, PT, P0 ;  /* 0x00000005ff007c0c */ /* 0x000fda000bf05300 */
[----:B------:R-:W-:Y:S05]  /*0360*/  @!P0 EXIT ;  /* 0x000000000000894d */ /* 0x000fea0003800000 */
[----:B------:R-:W0:Y:S01]  /*0370*/  LDC.64 R2, c[0x0][0x380] ;  /* 0x0000e000ff027b82 */ /* 0x000e220000000a00 */
[----:B------:R-:W0:Y:S02]  /*0380*/  LDCU.64 UR4, c[0x0][0x358] ;  /* 0x00006b00ff0477ac */ /* 0x000e240008000a00 */
[----:B0-----:R-:W-:Y:S01]  /*0390*/  STG.E.64 desc[UR4][R2.64], R4 ;  /* 0x0000000402007986 */ /* 0x001fe2000c101b04 */
[----:B------:R-:W-:Y:S05]  /*03a0*/  EXIT ;  /* 0x000000000000794d */ /* 0x000fea0003800000 */
.L_x_10:
        /* <DEDUP_REMOVED lines=13> */
.L_x_23:


//--------------------- .text.waitNs              --------------------------
	.section	.text.waitNs,"ax",@progbits
	.align	128
        .global         waitNs
        .type           waitNs,@function
        .size           waitNs,(.L_x_24 - waitNs)
        .other          waitNs,@"STO_CUDA_ENTRY STV_DEFAULT"
waitNs:
.text.waitNs:
[----:B------:R-:W-:Y:S01]  /*0000*/  LDC R1, c[0x0][0x37c] ;  /* 0x0000df00ff017b82 */ /* 0x000fe20000000800 */
[----:B------:R-:W0:Y:S01]  /*0010*/  LDCU UR7, c[0x0][0x388] ;  /* 0x00007100ff0777ac */ /* 0x000e220008000800 */
[----:B------:R-:W-:Y:S01]  /*0020*/  CS2R R6, SR_GLOBALTIMERLO ;  /* 0x0000000000067805 */ /* 0x000fe20000015200 */
[----:B------:R-:W1:Y:S01]  /*0030*/  LDCU.64 UR4, c[0x0][0x380] ;  /* 0x00007000ff0477ac */ /* 0x000e620008000a00 */
[----:B------:R-:W2:Y:S01]  /*0040*/  S2R R0, SR_TID.X ;  /* 0x0000000000007919 */ /* 0x000ea20000002100 */
[----:B-1----:R-:W-:-:S04]  /*0050*/  UISETP.NE.U32.AND UP0, UPT, UR4, URZ, UPT ;  /* 0x000000ff0400728c */ /* 0x002fc8000bf05070 */
[----:B------:R-:W-:Y:S01]  /*0060*/  UISETP.NE.AND.EX UP0, UPT, UR5, URZ, UPT, UP0 ;  /* 0x000000ff0500728c */ /* 0x000fe2000bf05300 */
[----:B--2---:R-:W-:-:S08]  /*0070*/  ISETP.NE.AND P0, PT, R0, RZ, PT ;  /* 0x000000ff0000720c */ /* 0x004fd00003f05270 */
[----:B0-----:R-:W-:Y:S05]  /*0080*/  BRA.U !UP0, `(.L_x_11) ;  /* 0x0000000108287547 */ /* 0x001fea000b800000 */
[----:B------:R-:W0:Y:S01]  /*0090*/  S2R R3, SR_TID.X ;  /* 0x0000000000037919 */ /* 0x000e220000002100 */
[----:B------:R-:W1:Y:S01]  /*00a0*/  LDC.64 R4, c[0x0][0x380] ;  /* 0x0000e000ff047b82 */ /* 0x000e620000000a00 */
[----:B------:R-:W0:Y:S01]  /*00b0*/  LDCU UR6, c[0x0][0x360] ;  /* 0x00006c00ff0677ac */ /* 0x000e220008000800 */
[----:B------:R-:W-:Y:S01]  /*00c0*/  IMAD.U32 R2, RZ, RZ, UR7 ;  /* 0x00000007ff027e24 */ /* 0x000fe2000f8e00ff */
[----:B------:R-:W0:Y:S01]  /*00d0*/  S2R R0, SR_CTAID.X ;  /* 0x0000000000007919 */ /* 0x000e220000002500 */
[----:B------:R-:W2:Y:S01]  /*00e0*/  LDCU.64 UR4, c[0x0][0x358] ;  /* 0x00006b00ff0477ac */ /* 0x000ea20008000a00 */
[----:B0-----:R-:W-:-:S04]  /*00f0*/  IMAD R3, R0, UR6, R3 ;  /* 0x0000000600037c24 */ /* 0x001fc8000f8e0203 */
[----:B-1----:R-:W-:-:S04]  /*0100*/  IMAD.WIDE.U32 R4, R3, 0x8, R4 ;  /* 0x0000000803047825 */ /* 0x002fc800078e0004 */
[----:B------:R-:W-:-:S05]  /*0110*/  IMAD.MOV.U32 R3, RZ, RZ, RZ ;  /* 0x000000ffff037224 */ /* 0x000fca00078e00ff */
[----:B--2---:R0:W-:Y:S02]  /*0120*/  STG.E.64 desc[UR4][R4.64], R2 ;  /* 0x0000000204007986 */ /* 0x0041e4000c101b04 */
.L_x_11:
[----:B------:R-:W-:Y:S04]  /*0130*/  BSSY.RECONVERGENT B0, `(.L_x_12) ;  /* 0x0000008000007945 */ /* 0x000fe80003800200 */
[----:B------:R-:W-:Y:S05]  /*0140*/  @P0 BRA `(.L_x_13) ;  /* 0x0000000000180947 */ /* 0x000fea0003800000 */
[----:B0-----:R-:W-:-:S05]  /*0150*/  IADD3 R5, P0, PT, R6, UR7, RZ ;  /* 0x0000000706057c10 */ /* 0x001fca000ff1e0ff */
[----:B------:R-:W-:-:S08]  /*0160*/  IMAD.X R7, RZ, RZ, R7, P0 ;  /* 0x000000ffff077224 */ /* 0x000fd000000e0607 */
.L_x_14:
[----:B------:R-:W-:-:S06]  /*0170*/  CS2R R2, SR_GLOBALTIMERLO ;  /* 0x0000000000027805 */ /* 0x000fcc0000015200 */
[----:B------:R-:W-:-:S04]  /*0180*/  ISETP.GE.U32.AND P0, PT, R2, R5, PT ;  /* 0x000000050200720c */ /* 0x000fc80003f06070 */
[----:B------:R-:W-:-:S13]  /*0190*/  ISETP.GE.U32.AND.EX P0, PT, R3, R7, PT, P0 ;  /* 0x000000070300720c */ /* 0x000fda0003f06100 */
[----:B------:R-:W-:Y:S05]  /*01a0*/  @!P0 BRA `(.L_x_14) ;  /* 0xfffffffc00f08947 */ /* 0x000fea000383ffff */
.L_x_13:
[----:B------:R-:W-:Y:S05]  /*01b0*/  BSYNC.RECONVERGENT B0 ;  /* 0x0000000000007941 */ /* 0x000fea0003800200 */
.L_x_12:
[----:B------:R-:W-:Y:S06]  /*01c0*/  BAR.SYNC.DEFER_BLOCKING 0x0 ;  /* 0x0000000000007b1d */ /* 0x000fec0000010000 */
[----:B------:R-:W-:Y:S05]  /*01d0*/  EXIT ;  /* 0x000000000000794d */ /* 0x000fea0003800000 */
.L_x_15:
        /* <DEDUP_REMOVED lines=10> */
.L_x_24:


//--------------------- .text.waitCycles          --------------------------
	.section	.text.waitCycles,"ax",@progbits
	.align	128
        .global         waitCycles
        .type           waitCycles,@function
        .size           waitCycles,(.L_x_25 - waitCycles)
        .other          waitCycles,@"STO_CUDA_ENTRY STV_DEFAULT"
waitCycles:
.text.waitCycles:
[----:B------:R-:W-:Y:S01]  /*0000*/  LDC R1, c[0x0][0x37c] ;  /* 0x0000df00ff017b82 */ /* 0x000fe20000000800 */
[----:B------:R-:W0:Y:S01]  /*0010*/  LDCU UR7, c[0x0][0x388] ;  /* 0x00007100ff0777ac */ /* 0x000e220008000800 */
[----:B------:R-:W-:Y:S01]  /*0020*/  CS2R R6, SR_CLOCKLO ;  /* 0x0000000000067805 */ /* 0x000fe20000015000 */
        /* <DEDUP_REMOVED lines=16> */
.L_x_16:
[----:B------:R-:W-:Y:S04]  /*0130*/  BSSY.RECONVERGENT B0, `(.L_x_17) ;  /* 0x0000008000007945 */ /* 0x000fe80003800200 */
[----:B------:R-:W-:Y:S05]  /*0140*/  @P0 BRA `(.L_x_18) ;  /* 0x0000000000180947 */ /* 0x000fea0003800000 */
[----:B0-----:R-:W-:-:S05]  /*0150*/  IADD3 R5, P0, PT, R6, UR7, RZ ;  /* 0x0000000706057c10 */ /* 0x001fca000ff1e0ff */
[----:B------:R-:W-:-:S08]  /*0160*/  IMAD.X R7, RZ, RZ, R7, P0 ;  /* 0x000000ffff077224 */ /* 0x000fd000000e0607 */
.L_x_19:
[----:B------:R-:W-:-:S06]  /*0170*/  CS2R R2, SR_CLOCKLO ;  /* 0x0000000000027805 */ /* 0x000fcc0000015000 */
[----:B------:R-:W-:-:S04]  /*0180*/  ISETP.GE.U32.AND P0, PT, R2, R5, PT ;  /* 0x000000050200720c */ /* 0x000fc80003f06070 */
[----:B------:R-:W-:-:S13]  /*0190*/  ISETP.GE.U32.AND.EX P0, PT, R3, R7, PT, P0 ;  /* 0x000000070300720c */ /* 0x000fda0003f06100 */
[----:B------:R-:W-:Y:S05]  /*01a0*/  @!P0 BRA `(.L_x_19) ;  /* 0xfffffffc00f08947 */ /* 0x000fea000383ffff */
.L_x_18:
[----:B------:R-:W-:Y:S05]  /*01b0*/  BSYNC.RECONVERGENT B0 ;  /* 0x0000000000007941 */ /* 0x000fea0003800200 */
.L_x_17:
[----:B------:R-:W-:Y:S06]  /*01c0*/  BAR.SYNC.DEFER_BLOCKING 0x0 ;  /* 0x0000000000007b1d */ /* 0x000fec0000010000 */
[----:B------:R-:W-:Y:S05]  /*01d0*/  EXIT ;  /* 0x000000000000794d */ /* 0x000fea0003800000 */
.L_x_20:
        /* <DEDUP_REMOVED lines=10> */
.L_x_25:


//--------------------- .nv.shared.reserved.0     --------------------------
	.section	.nv.shared.reserved.0,"aw",@nobits
	.weak		__nv_reservedSMEM_offset_0_alias
	.size		__nv_reservedSMEM_offset_0_alias, 0, 64
	.other		__nv_reservedSMEM_offset_0_alias,@"STO_CUDA_RESERVED_SHARED STV_DEFAULT"
__nv_reservedSMEM_offset_0_alias:
	.zero		0
	.zero		64


//--------------------- .nv.constant0.doWorkloadFP16 --------------------------
	.section	.nv.constant0.doWorkloadFP16,"a",@progbits
	.sectionflags	@""
	.align	4
.nv.constant0.doWorkloadFP16:
	.zero		912


//--------------------- .nv.constant0.doWorkloadFP32 --------------------------
	.section	.nv.constant0.doWorkloadFP32,"a",@progbits
	.sectionflags	@""
	.align	4
.nv.constant0.doWorkloadFP32:
	.zero		912


//--------------------- .nv.constant0.doWorkloadFP64 --------------------------
	.section	.nv.constant0.doWorkloadFP64,"a",@progbits
	.sectionflags	@""
	.align	4
.nv.constant0.doWorkloadFP64:
	.zero		912


//--------------------- .nv.constant0.waitNs      --------------------------
	.section	.nv.constant0.waitNs,"a",@progbits
	.sectionflags	@""
	.align	4
.nv.constant0.waitNs:
	.zero		908


//--------------------- .nv.constant0.waitCycles  --------------------------
	.section	.nv.constant0.waitCycles,"a",@progbits
	.sectionflags	@""
	.align	4
.nv.constant0.waitCycles:
	.zero		908


//--------------------- SYMBOLS --------------------------

	.type		.nv.reservedSmem.offset0,@object
	.size		.nv.reservedSmem.offset0,0x4
